// auto-generated by cutlass_sweep.gemm — config: {"arch": "sm_90", "cluster_m": 4, "cluster_n": 1, "dtype": "e4m3", "dtype_b": "e4m3", "layout": "nt", "stages": 0, "tile_k": 128, "tile_m": 64, "tile_n": 128}
#include "cutlass/cutlass.h"
#include "cutlass/gemm/collective/collective_builder.hpp"
#include "cutlass/gemm/device/gemm_universal_adapter.h"
#include "cutlass/gemm/kernel/gemm_universal.hpp"
#include "cutlass/epilogue/collective/collective_builder.hpp"

using ElemA = cutlass::float_e4m3_t;
using ElemB = cutlass::float_e4m3_t;
using ElemCD = cutlass::float_e4m3_t;
using Acc  = float;
using TileShape    = cute::Shape<cute::_64, cute::_128, cute::_128>;
using ClusterShape = cute::Shape<cute::_4, cute::_1, cute::_1>;

using CollectiveEpilogue = typename cutlass::epilogue::collective::CollectiveBuilder<
    cutlass::arch::Sm90, cutlass::arch::OpClassTensorOp,
    TileShape, ClusterShape,
    cutlass::epilogue::collective::EpilogueTileAuto,
    Acc, Acc,
    ElemCD, cutlass::layout::RowMajor, 128 / cutlass::sizeof_bits<ElemCD>::value,
    ElemCD, cutlass::layout::RowMajor, 128 / cutlass::sizeof_bits<ElemCD>::value,
    cutlass::epilogue::collective::EpilogueScheduleAuto
  >::CollectiveOp;

using CollectiveMainloop = typename cutlass::gemm::collective::CollectiveBuilder<
    cutlass::arch::Sm90, cutlass::arch::OpClassTensorOp,
    ElemA, cutlass::layout::RowMajor, 128 / cutlass::sizeof_bits<ElemA>::value,
    ElemB, cutlass::layout::ColumnMajor, 128 / cutlass::sizeof_bits<ElemB>::value,
    Acc,
    TileShape, ClusterShape,
    cutlass::gemm::collective::StageCountAutoCarveout<static_cast<int>(sizeof(typename CollectiveEpilogue::SharedStorage))>,
    cutlass::gemm::collective::KernelScheduleAuto
  >::CollectiveOp;

using GemmKernel = cutlass::gemm::kernel::GemmUniversal<
    cute::Shape<int,int,int,int>,
    CollectiveMainloop,
    CollectiveEpilogue
>;
using Gemm = cutlass::gemm::device::GemmUniversalAdapter<GemmKernel>;

// Force the device kernel symbol into the cubin without needing a host main.
auto* _anchor = &cutlass::device_kernel<GemmKernel>;


// ===== COMPILED SASS (sm_90a) =====

	.target	sm_90a

	.elftype	@"ET_EXEC"


//--------------------- .note.nv.tkinfo           --------------------------
	.section	.note.nv.tkinfo,"",@"SHT_NOTE"
	.sectionflags	@"SHF_NOTE_NV_TKINFO"
	.tkinfo
        /*0018*/ 	.word	0x00000002
        /*0030*/ 	.string	""
        /*0030*/ 	.string	"ptxas"
        /*0030*/ 	.string	"Cuda compilation tools, release 13.0, V13.0.88"
        /*0030*/ 	.string	"Build cuda_13.0.r13.0/compiler.36424714_0"
        /*0030*/ 	.string	"-arch sm_90a -m 64 "



//--------------------- .note.nv.cuinfo           --------------------------
	.section	.note.nv.cuinfo,"",@"SHT_NOTE"
	.sectionflags	@"SHF_NOTE_NV_CUINFO"
        /*0018*/ 	.short	0x0002
        /*001a*/ 	.short	0x005a
        /*001c*/ 	.short	0x0082
	.zero		2


//--------------------- .nv.info                  --------------------------
	.section	.nv.info,"",@"SHT_CUDA_INFO"
	.align	4


	//----- nvinfo : EIATTR_REGCOUNT
	.align		4
        /*0000*/ 	.byte	0x04, 0x2f
        /*0002*/ 	.short	(.L_12 - .L_11)
	.align		4
.L_11:
        /*0004*/ 	.word	index@(_ZN7cutlass13device_kernelINS_4gemm6kernel13GemmUniversalIN4cute5tupleIJiiiiEEENS1_10collective13CollectiveMmaINS1_37MainloopSm90TmaGmmaWarpSpecializedFP8ILi9ENS5_IJNS4_1CILi4EEENSA_ILi1EEESC_EEENS1_32KernelTmaWarpSpecializedPingpongEEENS5_IJNSA_ILi64EEENSA_ILi128EEESH_EEENS_12float_e4m3_tENS5_IJlSC_lEEESJ_SK_NS4_8TiledMMAINS4_8MMA_AtomIJNS4_4SM904GMMA31MMA_64x128x32_F32E4M3E4M3_SS_TNILNSO_7ScaleInE1ELSQ_1EEEEEENS4_6LayoutINS5_IJSC_SC_SC_EEENS5_IJNSA_ILi0EEESV_SV_EEEEENS5_IJNS4_10UnderscoreESY_SY_EEEEENS4_13SM90_TMA_LOADENS4_14ComposedLayoutINS4_7SwizzleILi3ELi4ELi3EEENS4_18smem_ptr_flag_bitsILi8EEENST_INS5_IJNSA_ILi8EEESH_EEENS5_IJSH_SC_EEEEEEEvNS4_8identityENS4_23SM90_TMA_LOAD_MULTICASTES1B_vS1C_EENS_8epilogue10collective6detail29Sm90TmaWarpSpecializedAdapterINS1G_15DefaultEpilogueISJ_SK_SK_NS1F_6thread17LinearCombinationISJ_Li1EffLNS1K_9ScaleType4KindE0ELNS_15FloatRoundStyleE2ESJ_EENS1_15EpilogueDefaultEEEEEvvEEEEvNT_6ParamsE)
        /*0008*/ 	.word	0x000000a8


	//----- nvinfo : EIATTR_FRAME_SIZE
	.align		4
.L_12:
        /*000c*/ 	.byte	0x04, 0x11
        /*000e*/ 	.short	(.L_14 - .L_13)
	.align		4
.L_13:
        /*0010*/ 	.word	index@(_ZN7cutlass13device_kernelINS_4gemm6kernel13GemmUniversalIN4cute5tupleIJiiiiEEENS1_10collective13CollectiveMmaINS1_37MainloopSm90TmaGmmaWarpSpecializedFP8ILi9ENS5_IJNS4_1CILi4EEENSA_ILi1EEESC_EEENS1_32KernelTmaWarpSpecializedPingpongEEENS5_IJNSA_ILi64EEENSA_ILi128EEESH_EEENS_12float_e4m3_tENS5_IJlSC_lEEESJ_SK_NS4_8TiledMMAINS4_8MMA_AtomIJNS4_4SM904GMMA31MMA_64x128x32_F32E4M3E4M3_SS_TNILNSO_7ScaleInE1ELSQ_1EEEEEENS4_6LayoutINS5_IJSC_SC_SC_EEENS5_IJNSA_ILi0EEESV_SV_EEEEENS5_IJNS4_10UnderscoreESY_SY_EEEEENS4_13SM90_TMA_LOADENS4_14ComposedLayoutINS4_7SwizzleILi3ELi4ELi3EEENS4_18smem_ptr_flag_bitsILi8EEENST_INS5_IJNSA_ILi8EEESH_EEENS5_IJSH_SC_EEEEEEEvNS4_8identityENS4_23SM90_TMA_LOAD_MULTICASTES1B_vS1C_EENS_8epilogue10collective6detail29Sm90TmaWarpSpecializedAdapterINS1G_15DefaultEpilogueISJ_SK_SK_NS1F_6thread17LinearCombinationISJ_Li1EffLNS1K_9ScaleType4KindE0ELNS_15FloatRoundStyleE2ESJ_EENS1_15EpilogueDefaultEEEEEvvEEEEvNT_6ParamsE)
        /*0014*/ 	.word	0x00000000


	//----- nvinfo : EIATTR_MIN_STACK_SIZE
	.align		4
.L_14:
        /*0018*/ 	.byte	0x04, 0x12
        /*001a*/ 	.short	(.L_16 - .L_15)
	.align		4
.L_15:
        /*001c*/ 	.word	index@(_ZN7cutlass13device_kernelINS_4gemm6kernel13GemmUniversalIN4cute5tupleIJiiiiEEENS1_10collective13CollectiveMmaINS1_37MainloopSm90TmaGmmaWarpSpecializedFP8ILi9ENS5_IJNS4_1CILi4EEENSA_ILi1EEESC_EEENS1_32KernelTmaWarpSpecializedPingpongEEENS5_IJNSA_ILi64EEENSA_ILi128EEESH_EEENS_12float_e4m3_tENS5_IJlSC_lEEESJ_SK_NS4_8TiledMMAINS4_8MMA_AtomIJNS4_4SM904GMMA31MMA_64x128x32_F32E4M3E4M3_SS_TNILNSO_7ScaleInE1ELSQ_1EEEEEENS4_6LayoutINS5_IJSC_SC_SC_EEENS5_IJNSA_ILi0EEESV_SV_EEEEENS5_IJNS4_10UnderscoreESY_SY_EEEEENS4_13SM90_TMA_LOADENS4_14ComposedLayoutINS4_7SwizzleILi3ELi4ELi3EEENS4_18smem_ptr_flag_bitsILi8EEENST_INS5_IJNSA_ILi8EEESH_EEENS5_IJSH_SC_EEEEEEEvNS4_8identityENS4_23SM90_TMA_LOAD_MULTICASTES1B_vS1C_EENS_8epilogue10collective6detail29Sm90TmaWarpSpecializedAdapterINS1G_15DefaultEpilogueISJ_SK_SK_NS1F_6thread17LinearCombinationISJ_Li1EffLNS1K_9ScaleType4KindE0ELNS_15FloatRoundStyleE2ESJ_EENS1_15EpilogueDefaultEEEEEvvEEEEvNT_6ParamsE)
        /*0020*/ 	.word	0x00000000
.L_16:


//--------------------- .nv.compat                --------------------------
	.section	.nv.compat,"",@"SHT_CUDA_COMPAT_INFO"
	.align	4
        /*0000*/ 	.byte	0x02, 0x09, 0x01, 0x00, 0x02, 0x02, 0x04, 0x00, 0x02, 0x05, 0x05, 0x00, 0x03, 0x07, 0x01, 0x01
        /*0010*/ 	.byte	0x02, 0x03, 0x01, 0x00, 0x02, 0x06, 0x01, 0x00, 0x04, 0x0b, 0x08, 0x00, 0x00, 0x00, 0x00, 0x00
        /*0020*/ 	.byte	0x00, 0x00, 0x00, 0x00


//--------------------- .nv.info._ZN7cutlass13device_kernelINS_4gemm6kernel13GemmUniversalIN4cute5tupleIJiiiiEEENS1_10collective13CollectiveMmaINS1_37MainloopSm90TmaGmmaWarpSpecializedFP8ILi9ENS5_IJNS4_1CILi4EEENSA_ILi1EEESC_EEENS1_32KernelTmaWarpSpecializedPingpongEEENS5_IJNSA_ILi64EEENSA_ILi128EEESH_EEENS_12float_e4m3_tENS5_IJlSC_lEEESJ_SK_NS4_8TiledMMAINS4_8MMA_AtomIJNS4_4SM904GMMA31MMA_64x128x32_F32E4M3E4M3_SS_TNILNSO_7ScaleInE1ELSQ_1EEEEEENS4_6LayoutINS5_IJSC_SC_SC_EEENS5_IJNSA_ILi0EEESV_SV_EEEEENS5_IJNS4_10UnderscoreESY_SY_EEEEENS4_13SM90_TMA_LOADENS4_14ComposedLayoutINS4_7SwizzleILi3ELi4ELi3EEENS4_18smem_ptr_flag_bitsILi8EEENST_INS5_IJNSA_ILi8EEESH_EEENS5_IJSH_SC_EEEEEEEvNS4_8identityENS4_23SM90_TMA_LOAD_MULTICASTES1B_vS1C_EENS_8epilogue10collective6detail29Sm90TmaWarpSpecializedAdapterINS1G_15DefaultEpilogueISJ_SK_SK_NS1F_6thread17LinearCombinationISJ_Li1EffLNS1K_9ScaleType4KindE0ELNS_15FloatRoundStyleE2ESJ_EENS1_15EpilogueDefaultEEEEEvvEEEEvNT_6ParamsE --------------------------
	.section	.nv.info._ZN7cutlass13device_kernelINS_4gemm6kernel13GemmUniversalIN4cute5tupleIJiiiiEEENS1_10collective13CollectiveMmaINS1_37MainloopSm90TmaGmmaWarpSpecializedFP8ILi9ENS5_IJNS4_1CILi4EEENSA_ILi1EEESC_EEENS1_32KernelTmaWarpSpecializedPingpongEEENS5_IJNSA_ILi64EEENSA_ILi128EEESH_EEENS_12float_e4m3_tENS5_IJlSC_lEEESJ_SK_NS4_8TiledMMAINS4_8MMA_AtomIJNS4_4SM904GMMA31MMA_64x128x32_F32E4M3E4M3_SS_TNILNSO_7ScaleInE1ELSQ_1EEEEEENS4_6LayoutINS5_IJSC_SC_SC_EEENS5_IJNSA_ILi0EEESV_SV_EEEEENS5_IJNS4_10UnderscoreESY_SY_EEEEENS4_13SM90_TMA_LOADENS4_14ComposedLayoutINS4_7SwizzleILi3ELi4ELi3EEENS4_18smem_ptr_flag_bitsILi8EEENST_INS5_IJNSA_ILi8EEESH_EEENS5_IJSH_SC_EEEEEEEvNS4_8identityENS4_23SM90_TMA_LOAD_MULTICASTES1B_vS1C_EENS_8epilogue10collective6detail29Sm90TmaWarpSpecializedAdapterINS1G_15DefaultEpilogueISJ_SK_SK_NS1F_6thread17LinearCombinationISJ_Li1EffLNS1K_9ScaleType4KindE0ELNS_15FloatRoundStyleE2ESJ_EENS1_15EpilogueDefaultEEEEEvvEEEEvNT_6ParamsE,"",@"SHT_CUDA_INFO"
	.sectionflags	@""
	.align	4


	//----- nvinfo : EIATTR_CUDA_API_VERSION
	.align		4
        /*0000*/ 	.byte	0x04, 0x37
        /*0002*/ 	.short	(.L_18 - .L_17)
.L_17:
        /*0004*/ 	.word	0x00000082


	//----- nvinfo : EIATTR_KPARAM_INFO
	.align		4
.L_18:
        /*0008*/ 	.byte	0x04, 0x17
        /*000a*/ 	.short	(.L_20 - .L_19)
.L_19:
        /*000c*/ 	.word	0x00000000
        /*0010*/ 	.short	0x0000
        /*0012*/ 	.short	0x0070
        /*0014*/ 	.byte	0x00, 0xf0, 0x01, 0x10


	//----- nvinfo : EIATTR_SPARSE_MMA_MASK
	.align		4
.L_20:
        /*0018*/ 	.byte	0x03, 0x50
        /*001a*/ 	.short	0x0000


	//----- nvinfo : EIATTR_MAXREG_COUNT
	.align		4
        /*001c*/ 	.byte	0x03, 0x1b
        /*001e*/ 	.short	0x00a8


	//----- nvinfo : EIATTR_NUM_BARRIERS
	.align		4
        /*0020*/ 	.byte	0x02, 0x4c
        /*0022*/ 	.byte	0x01
	.zero		1


	//----- nvinfo : EIATTR_MERCURY_ISA_VERSION
	.align		4
        /*0024*/ 	.byte	0x03, 0x5f
        /*0026*/ 	.short	0x0101


	//----- nvinfo : EIATTR_INT_WARP_WIDE_INSTR_OFFSETS
	.align		4
        /*0028*/ 	.byte	0x04, 0x31
        /*002a*/ 	.short	(.L_22 - .L_21)


	//   ....[0]....
.L_21:
        /*002c*/ 	.word	0x000005d0


	//   ....[1]....
        /*0030*/ 	.word	0x00000610


	//   ....[2]....
        /*0034*/ 	.word	0x00000680


	//   ....[3]....
        /*0038*/ 	.word	0x00000690


	//   ....[4]....
        /*003c*/ 	.word	0x000006a0


	//   ....[5]....
        /*0040*/ 	.word	0x000006b0


	//   ....[6]....
        /*0044*/ 	.word	0x00000850


	//   ....[7]....
        /*0048*/ 	.word	0x000008b0


	//   ....[8]....
        /*004c*/ 	.word	0x00003380


	//----- nvinfo : EIATTR_COOP_GROUP_MASK_REGIDS
	.align		4
.L_22:
        /*0050*/ 	.byte	0x04, 0x29
        /*0052*/ 	.short	(.L_24 - .L_23)


	//   ....[0]....
.L_23:
        /*0054*/ 	.word	0xffffffff


	//   ....[1]....
        /*0058*/ 	.word	0xffffffff


	//   ....[2]....
        /*005c*/ 	.word	0xffffffff


	//   ....[3]....
        /*0060*/ 	.word	0xffffffff


	//   ....[4]....
        /*0064*/ 	.word	0xffffffff


	//   ....[5]....
        /*0068*/ 	.word	0xffffffff


	//   ....[6]....
        /*006c*/ 	.word	0xffffffff


	//----- nvinfo : EIATTR_COOP_GROUP_INSTR_OFFSETS
	.align		4
.L_24:
        /*0070*/ 	.byte	0x04, 0x28
        /*0072*/ 	.short	(.L_26 - .L_25)


	//   ....[0]....
.L_25:
        /*0074*/ 	.word	0x00000060


	//   ....[1]....
        /*0078*/ 	.word	0x00000070


	//   ....[2]....
        /*007c*/ 	.word	0x00000130


	//   ....[3]....
        /*0080*/ 	.word	0x000003a0


	//   ....[4]....
        /*0084*/ 	.word	0x000003e0


	//   ....[5]....
        /*0088*/ 	.word	0x00000470


	//   ....[6]....
        /*008c*/ 	.word	0x00000a40


	//----- nvinfo : EIATTR_REG_RECONFIG
	.align		4
.L_26:
        /*0090*/ 	.byte	0x01, 0x54
	.zero		2


	//----- nvinfo : EIATTR_MBARRIER_INSTR_OFFSETS
	.align		4
        /*0094*/ 	.byte	0x04, 0x39
        /*0096*/ 	.short	(.L_28 - .L_27)


	//   ....[0]....
.L_27:
        /*0098*/ 	.word	0x00000250
        /*009c*/ 	.word	0x000000ff
        /*00a0*/ 	.word	0x00000000
        /*00a4*/ 	.short	0x0100
        /*00a6*/ 	.byte	0x08
	.zero		1


	//   ....[1]....
        /*00a8*/ 	.word	0x00000260
        /*00ac*/ 	.word	0x000000ff
        /*00b0*/ 	.word	0x00000048
        /*00b4*/ 	.short	0x0100
        /*00b6*/ 	.byte	0x08
	.zero		1


	//   ....[2]....
        /*00b8*/ 	.word	0x00000270
        /*00bc*/ 	.word	0x000000ff
        /*00c0*/ 	.word	0x00000008
        /*00c4*/ 	.short	0x0100
        /*00c6*/ 	.byte	0x08
	.zero		1


	//   ....[3]....
        /*00c8*/ 	.word	0x00000280
        /*00cc*/ 	.word	0x000000ff
        /*00d0*/ 	.word	0x00000050
        /*00d4*/ 	.short	0x0100
        /*00d6*/ 	.byte	0x08
	.zero		1


	//   ....[4]....
        /*00d8*/ 	.word	0x00000290
        /*00dc*/ 	.word	0x000000ff
        /*00e0*/ 	.word	0x00000010
        /*00e4*/ 	.short	0x0100
        /*00e6*/ 	.byte	0x08
	.zero		1


	//   ....[5]....
        /*00e8*/ 	.word	0x000002a0
        /*00ec*/ 	.word	0x000000ff
        /*00f0*/ 	.word	0x00000058
        /*00f4*/ 	.short	0x0100
        /*00f6*/ 	.byte	0x08
	.zero		1


	//   ....[6]....
        /*00f8*/ 	.word	0x000002b0
        /*00fc*/ 	.word	0x000000ff
        /*0100*/ 	.word	0x00000018
        /*0104*/ 	.short	0x0100
        /*0106*/ 	.byte	0x08
	.zero		1


	//   ....[7]....
        /*0108*/ 	.word	0x000002c0
        /*010c*/ 	.word	0x000000ff
        /*0110*/ 	.word	0x00000060
        /*0114*/ 	.short	0x0100
        /*0116*/ 	.byte	0x08
	.zero		1


	//   ....[8]....
        /*0118*/ 	.word	0x000002d0
        /*011c*/ 	.word	0x000000ff
        /*0120*/ 	.word	0x00000020
        /*0124*/ 	.short	0x0100
        /*0126*/ 	.byte	0x08
	.zero		1


	//   ....[9]....
        /*0128*/ 	.word	0x000002e0
        /*012c*/ 	.word	0x000000ff
        /*0130*/ 	.word	0x00000068
        /*0134*/ 	.short	0x0100
        /*0136*/ 	.byte	0x08
	.zero		1


	//   ....[10]....
        /*0138*/ 	.word	0x000002f0
        /*013c*/ 	.word	0x000000ff
        /*0140*/ 	.word	0x00000028
        /*0144*/ 	.short	0x0100
        /*0146*/ 	.byte	0x08
	.zero		1


	//   ....[11]....
        /*0148*/ 	.word	0x00000300
        /*014c*/ 	.word	0x000000ff
        /*0150*/ 	.word	0x00000070
        /*0154*/ 	.short	0x0100
        /*0156*/ 	.byte	0x08
	.zero		1


	//   ....[12]....
        /*0158*/ 	.word	0x00000310
        /*015c*/ 	.word	0x000000ff
        /*0160*/ 	.word	0x00000030
        /*0164*/ 	.short	0x0100
        /*0166*/ 	.byte	0x08
	.zero		1


	//   ....[13]....
        /*0168*/ 	.word	0x00000320
        /*016c*/ 	.word	0x000000ff
        /*0170*/ 	.word	0x00000078
        /*0174*/ 	.short	0x0100
        /*0176*/ 	.byte	0x08
	.zero		1


	//   ....[14]....
        /*0178*/ 	.word	0x00000330
        /*017c*/ 	.word	0x000000ff
        /*0180*/ 	.word	0x00000038
        /*0184*/ 	.short	0x0100
        /*0186*/ 	.byte	0x08
	.zero		1


	//   ....[15]....
        /*0188*/ 	.word	0x00000340
        /*018c*/ 	.word	0x000000ff
        /*0190*/ 	.word	0x00000080
        /*0194*/ 	.short	0x0100
        /*0196*/ 	.byte	0x08
	.zero		1


	//   ....[16]....
        /*0198*/ 	.word	0x00000350
        /*019c*/ 	.word	0x000000ff
        /*01a0*/ 	.word	0x00000040
        /*01a4*/ 	.short	0x0100
        /*01a6*/ 	.byte	0x08
	.zero		1


	//   ....[17]....
        /*01a8*/ 	.word	0x00000360
        /*01ac*/ 	.word	0x000000ff
        /*01b0*/ 	.word	0x00000088
        /*01b4*/ 	.short	0x0100
        /*01b6*/ 	.byte	0x08
	.zero		1


	//   ....[18]....
        /*01b8*/ 	.word	0x000008a0
        /*01bc*/ 	.word	0x000000ff
        /*01c0*/ 	.word	0x000000c0
        /*01c4*/ 	.short	0x0100
        /*01c6*/ 	.byte	0x08
	.zero		1


	//   ....[19]....
        /*01c8*/ 	.word	0x00000950
        /*01cc*/ 	.word	0x000000ff
        /*01d0*/ 	.word	0x000000c8
        /*01d4*/ 	.short	0x0100
        /*01d6*/ 	.byte	0x08
	.zero		1


	//   ....[20]....
        /*01d8*/ 	.word	0x000009c0
        /*01dc*/ 	.word	0x000000ff
        /*01e0*/ 	.word	0x000000a0
        /*01e4*/ 	.short	0x0100
        /*01e6*/ 	.byte	0x09
	.zero		1


	//   ....[21]....
        /*01e8*/ 	.word	0x000009d0
        /*01ec*/ 	.word	0x000000ff
        /*01f0*/ 	.word	0x000000a8
        /*01f4*/ 	.short	0x0100
        /*01f6*/ 	.byte	0x09
	.zero		1


	//   ....[22]....
        /*01f8*/ 	.word	0x000009e0
        /*01fc*/ 	.word	0x000000ff
        /*0200*/ 	.word	0x000000b0
        /*0204*/ 	.short	0x0100
        /*0206*/ 	.byte	0x09
	.zero		1


	//   ....[23]....
        /*0208*/ 	.word	0x000009f0
        /*020c*/ 	.word	0x000000ff
        /*0210*/ 	.word	0x000000b8
        /*0214*/ 	.short	0x0100
        /*0216*/ 	.byte	0x09
	.zero		1


	//   ....[24]....
        /*0218*/ 	.word	0x00001750
        /*021c*/ 	.word	0x000000ff
        /*0220*/ 	.word	0xfffffff8
        /*0224*/ 	.short	0x010a
        /*0226*/ 	.byte	0x0b
	.zero		1


	//   ....[25]....
        /*0228*/ 	.word	0x00001c30
        /*022c*/ 	.word	0x000000ff
        /*0230*/ 	.word	0x00000000
        /*0234*/ 	.short	0x010a
        /*0236*/ 	.byte	0x06
	.zero		1


	//   ....[26]....
        /*0238*/ 	.word	0x00001c70
        /*023c*/ 	.word	0x000000ff
        /*0240*/ 	.word	0x00000000
        /*0244*/ 	.short	0x010a
        /*0246*/ 	.byte	0x06
	.zero		1


	//   ....[27]....
        /*0248*/ 	.word	0x00002630
        /*024c*/ 	.word	0x000000ff
        /*0250*/ 	.word	0x00000000
        /*0254*/ 	.short	0x010a
        /*0256*/ 	.byte	0x10
	.zero		1


	//   ....[28]....
        /*0258*/ 	.word	0x00002670
        /*025c*/ 	.word	0x000000ff
        /*0260*/ 	.word	0x00000000
        /*0264*/ 	.short	0x010a
        /*0266*/ 	.byte	0x10
	.zero		1


	//   ....[29]....
        /*0268*/ 	.word	0x00002d90
        /*026c*/ 	.word	0x00000015
        /*0270*/ 	.word	0x00000000
        /*0274*/ 	.short	0x0101
        /*0276*/ 	.byte	0x3f
	.zero		1


	//   ....[30]....
        /*0278*/ 	.word	0x00003310
        /*027c*/ 	.word	0x00000013
        /*0280*/ 	.word	0x00000000
        /*0284*/ 	.short	0x0101
        /*0286*/ 	.byte	0x16
	.zero		1


	//   ....[31]....
        /*0288*/ 	.word	0x00003420
        /*028c*/ 	.word	0x00000013
        /*0290*/ 	.word	0x00000000
        /*0294*/ 	.short	0x0101
        /*0296*/ 	.byte	0x3f
	.zero		1


	//   ....[32]....
        /*0298*/ 	.word	0x000034e0
        /*029c*/ 	.word	0x000000ff
        /*02a0*/ 	.word	0x00000008
        /*02a4*/ 	.short	0x010a
        /*02a6*/ 	.byte	0x0b
	.zero		1


	//   ....[33]....
        /*02a8*/ 	.word	0x00007d80
        /*02ac*/ 	.word	0x00000004
        /*02b0*/ 	.word	0x00000000
        /*02b4*/ 	.short	0x0101
        /*02b6*/ 	.byte	0x16
	.zero		1


	//   ....[34]....
        /*02b8*/ 	.word	0x000086b0
        /*02bc*/ 	.word	0x00000015
        /*02c0*/ 	.word	0x00000048
        /*02c4*/ 	.short	0x010a
        /*02c6*/ 	.byte	0x3f
	.zero		1


	//   ....[35]....
        /*02c8*/ 	.word	0x00008a40
        /*02cc*/ 	.word	0x0000000a
        /*02d0*/ 	.word	0x000000c8
        /*02d4*/ 	.short	0x0101
        /*02d6*/ 	.byte	0x3f
	.zero		1


	//   ....[36]....
        /*02d8*/ 	.word	0x000091b0
        /*02dc*/ 	.word	0x00000005
        /*02e0*/ 	.word	0x00000000
        /*02e4*/ 	.short	0x010a
        /*02e6*/ 	.byte	0x3f
	.zero		1


	//   ....[37]....
        /*02e8*/ 	.word	0x00009230
        /*02ec*/ 	.word	0x00000007
        /*02f0*/ 	.word	0x00000000
        /*02f4*/ 	.short	0x010a
        /*02f6*/ 	.byte	0x3f
	.zero		1


	//   ....[38]....
        /*02f8*/ 	.word	0x000092c0
        /*02fc*/ 	.word	0x00000006
        /*0300*/ 	.word	0x00000000
        /*0304*/ 	.short	0x010a
        /*0306*/ 	.byte	0x3f
	.zero		1


	//   ....[39]....
        /*0308*/ 	.word	0x00009350
        /*030c*/ 	.word	0x00000009
        /*0310*/ 	.word	0x00000000
        /*0314*/ 	.short	0x010a
        /*0316*/ 	.byte	0x3f
	.zero		1


	//   ....[40]....
        /*0318*/ 	.word	0x000093e0
        /*031c*/ 	.word	0x00000006
        /*0320*/ 	.word	0x00000000
        /*0324*/ 	.short	0x010a
        /*0326*/ 	.byte	0x3f
	.zero		1


	//   ....[41]....
        /*0328*/ 	.word	0x00009470
        /*032c*/ 	.word	0x00000009
        /*0330*/ 	.word	0x00000000
        /*0334*/ 	.short	0x010a
        /*0336*/ 	.byte	0x3f
	.zero		1


	//   ....[42]....
        /*0338*/ 	.word	0x00009500
        /*033c*/ 	.word	0x00000008
        /*0340*/ 	.word	0x00000000
        /*0344*/ 	.short	0x010a
        /*0346*/ 	.byte	0x3f
	.zero		1


	//   ....[43]....
        /*0348*/ 	.word	0x00009590
        /*034c*/ 	.word	0x0000000b
        /*0350*/ 	.word	0x00000000
        /*0354*/ 	.short	0x010a
        /*0356*/ 	.byte	0x3f
	.zero		1


	//   ....[44]....
        /*0358*/ 	.word	0x00009620
        /*035c*/ 	.word	0x00000003
        /*0360*/ 	.word	0x00000000
        /*0364*/ 	.short	0x010a
        /*0366*/ 	.byte	0x3f
	.zero		1


	//   ....[45]....
        /*0368*/ 	.word	0x00009690
        /*036c*/ 	.word	0x00000013
        /*0370*/ 	.word	0xfffffff8
        /*0374*/ 	.short	0x010a
        /*0376*/ 	.byte	0x3f
	.zero		1


	//   ....[46]....
        /*0378*/ 	.word	0x000096f0
        /*037c*/ 	.word	0x00000013
        /*0380*/ 	.word	0x00000000
        /*0384*/ 	.short	0x010a
        /*0386*/ 	.byte	0x3f
	.zero		1


	//   ....[47]....
        /*0388*/ 	.word	0x00009750
        /*038c*/ 	.word	0x00000015
        /*0390*/ 	.word	0x00000000
        /*0394*/ 	.short	0x010a
        /*0396*/ 	.byte	0x3f
	.zero		1


	//   ....[48]....
        /*0398*/ 	.word	0x000097b0
        /*039c*/ 	.word	0x00000013
        /*03a0*/ 	.word	0x00000008
        /*03a4*/ 	.short	0x010a
        /*03a6*/ 	.byte	0x3f
	.zero		1


	//   ....[49]....
        /*03a8*/ 	.word	0x00009880
        /*03ac*/ 	.word	0x00000015
        /*03b0*/ 	.word	0x00000048
        /*03b4*/ 	.short	0x010a
        /*03b6*/ 	.byte	0x3f
	.zero		1


	//   ....[50]....
        /*03b8*/ 	.word	0x00009960
        /*03bc*/ 	.word	0x00000005
        /*03c0*/ 	.word	0x00000000
        /*03c4*/ 	.short	0x010a
        /*03c6*/ 	.byte	0x3f
	.zero		1


	//   ....[51]....
        /*03c8*/ 	.word	0x000099b0
        /*03cc*/ 	.word	0x00000007
        /*03d0*/ 	.word	0x00000000
        /*03d4*/ 	.short	0x010a
        /*03d6*/ 	.byte	0x3f
	.zero		1


	//   ....[52]....
        /*03d8*/ 	.word	0x00009a00
        /*03dc*/ 	.word	0x00000006
        /*03e0*/ 	.word	0x00000000
        /*03e4*/ 	.short	0x010a
        /*03e6*/ 	.byte	0x3f
	.zero		1


	//   ....[53]....
        /*03e8*/ 	.word	0x00009a50
        /*03ec*/ 	.word	0x00000009
        /*03f0*/ 	.word	0x00000000
        /*03f4*/ 	.short	0x010a
        /*03f6*/ 	.byte	0x3f
	.zero		1


	//   ....[54]....
        /*03f8*/ 	.word	0x00009aa0
        /*03fc*/ 	.word	0x00000006
        /*0400*/ 	.word	0x00000000
        /*0404*/ 	.short	0x010a
        /*0406*/ 	.byte	0x3f
	.zero		1


	//   ....[55]....
        /*0408*/ 	.word	0x00009af0
        /*040c*/ 	.word	0x00000009
        /*0410*/ 	.word	0x00000000
        /*0414*/ 	.short	0x010a
        /*0416*/ 	.byte	0x3f
	.zero		1


	//   ....[56]....
        /*0418*/ 	.word	0x00009b40
        /*041c*/ 	.word	0x00000008
        /*0420*/ 	.word	0x00000000
        /*0424*/ 	.short	0x010a
        /*0426*/ 	.byte	0x3f
	.zero		1


	//   ....[57]....
        /*0428*/ 	.word	0x00009b90
        /*042c*/ 	.word	0x0000000b
        /*0430*/ 	.word	0x00000000
        /*0434*/ 	.short	0x010a
        /*0436*/ 	.byte	0x3f
	.zero		1


	//----- nvinfo : EIATTR_NUM_MBARRIERS
	.align		4
.L_28:
        /*0438*/ 	.byte	0x03, 0x38
        /*043a*/ 	.short	0x0018


	//----- nvinfo : EIATTR_EXIT_INSTR_OFFSETS
	.align		4
        /*043c*/ 	.byte	0x04, 0x1c
        /*043e*/ 	.short	(.L_30 - .L_29)


	//   ....[0]....
.L_29:
        /*0440*/ 	.word	0x00001490


	//   ....[1]....
        /*0444*/ 	.word	0x000014f0


	//   ....[2]....
        /*0448*/ 	.word	0x00008390


	//   ....[3]....
        /*044c*/ 	.word	0x000083c0


	//   ....[4]....
        /*0450*/ 	.word	0x00009670


	//----- nvinfo : EIATTR_MAX_THREADS
	.align		4
.L_30:
        /*0454*/ 	.byte	0x04, 0x05
        /*0456*/ 	.short	(.L_32 - .L_31)
.L_31:
        /*0458*/ 	.word	0x00000180
        /*045c*/ 	.word	0x00000001
        /*0460*/ 	.word	0x00000001


	//----- nvinfo : EIATTR_CRS_STACK_SIZE
	.align		4
.L_32:
        /*0464*/ 	.byte	0x04, 0x1e
        /*0466*/ 	.short	(.L_34 - .L_33)
.L_33:
        /*0468*/ 	.word	0x00000000


	//----- nvinfo : EIATTR_CBANK_PARAM_SIZE
	.align		4
.L_34:
        /*046c*/ 	.byte	0x03, 0x19
        /*046e*/ 	.short	0x0470


	//----- nvinfo : EIATTR_PARAM_CBANK
	.align		4
        /*0470*/ 	.byte	0x04, 0x0a
        /*0472*/ 	.short	(.L_36 - .L_35)
	.align		4
.L_35:
        /*0474*/ 	.word	index@(.nv.constant0._ZN7cutlass13device_kernelINS_4gemm6kernel13GemmUniversalIN4cute5tupleIJiiiiEEENS1_10collective13CollectiveMmaINS1_37MainloopSm90TmaGmmaWarpSpecializedFP8ILi9ENS5_IJNS4_1CILi4EEENSA_ILi1EEESC_EEENS1_32KernelTmaWarpSpecializedPingpongEEENS5_IJNSA_ILi64EEENSA_ILi128EEESH_EEENS_12float_e4m3_tENS5_IJlSC_lEEESJ_SK_NS4_8TiledMMAINS4_8MMA_AtomIJNS4_4SM904GMMA31MMA_64x128x32_F32E4M3E4M3_SS_TNILNSO_7ScaleInE1ELSQ_1EEEEEENS4_6LayoutINS5_IJSC_SC_SC_EEENS5_IJNSA_ILi0EEESV_SV_EEEEENS5_IJNS4_10UnderscoreESY_SY_EEEEENS4_13SM90_TMA_LOADENS4_14ComposedLayoutINS4_7SwizzleILi3ELi4ELi3EEENS4_18smem_ptr_flag_bitsILi8EEENST_INS5_IJNSA_ILi8EEESH_EEENS5_IJSH_SC_EEEEEEEvNS4_8identityENS4_23SM90_TMA_LOAD_MULTICASTES1B_vS1C_EENS_8epilogue10collective6detail29Sm90TmaWarpSpecializedAdapterINS1G_15DefaultEpilogueISJ_SK_SK_NS1F_6thread17LinearCombinationISJ_Li1EffLNS1K_9ScaleType4KindE0ELNS_15FloatRoundStyleE2ESJ_EENS1_15EpilogueDefaultEEEEEvvEEEEvNT_6ParamsE)
        /*0478*/ 	.short	0x0210
        /*047a*/ 	.short	0x0470


	//----- nvinfo : EIATTR_SW_WAR
	.align		4
.L_36:
        /*047c*/ 	.byte	0x04, 0x36
        /*047e*/ 	.short	(.L_38 - .L_37)
.L_37:
        /*0480*/ 	.word	0x00000008
.L_38:


//--------------------- .nv.callgraph             --------------------------
	.section	.nv.callgraph,"",@"SHT_CUDA_CALLGRAPH"
	.align	4
	.sectionentsize	8
	.align		4
        /*0000*/ 	.word	0x00000000
	.align		4
        /*0004*/ 	.word	0xffffffff
	.align		4
        /*0008*/ 	.word	0x00000000
	.align		4
        /*000c*/ 	.word	0xfffffffe
	.align		4
        /*0010*/ 	.word	0x00000000
	.align		4
        /*0014*/ 	.word	0xfffffffd
	.align		4
        /*0018*/ 	.word	0x00000000
	.align		4
        /*001c*/ 	.word	0xfffffffc


//--------------------- .nv.constant4             --------------------------
	.section	.nv.constant4,"a",@progbits
	.align	8
	.align		8
.nv.constant4:
        /*0000*/ 	.dword	_ZN40_INTERNAL_a52bf16e_4_k_cu_12464ba1_273884cuda3std3__45__cpo5beginE
	.align		8
        /*0008*/ 	.dword	_ZN40_INTERNAL_a52bf16e_4_k_cu_12464ba1_273884cuda3std3__45__cpo3endE
	.align		8
        /*0010*/ 	.dword	_ZN40_INTERNAL_a52bf16e_4_k_cu_12464ba1_273884cuda3std3__45__cpo6cbeginE
	.align		8
        /*0018*/ 	.dword	_ZN40_INTERNAL_a52bf16e_4_k_cu_12464ba1_273884cuda3std3__45__cpo4cendE
	.align		8
        /*0020*/ 	.dword	_ZN40_INTERNAL_a52bf16e_4_k_cu_12464ba1_273884cuda3std3__442_GLOBAL__N__a52bf16e_4_k_cu_12464ba1_273886ignoreE
	.align		8
        /*0028*/ 	.dword	_ZN40_INTERNAL_a52bf16e_4_k_cu_12464ba1_273884cuda3std3__419piecewise_constructE
	.align		8
        /*0030*/ 	.dword	_ZN40_INTERNAL_a52bf16e_4_k_cu_12464ba1_273884cuda3std3__48in_placeE
	.align		8
        /*0038*/ 	.dword	_ZN40_INTERNAL_a52bf16e_4_k_cu_12464ba1_273884cuda3std6ranges3__45__cpo4swapE
	.align		8
        /*0040*/ 	.dword	_ZN40_INTERNAL_a52bf16e_4_k_cu_12464ba1_273884cuda3std6ranges3__45__cpo9iter_moveE
	.align		8
        /*0048*/ 	.dword	_ZN40_INTERNAL_a52bf16e_4_k_cu_12464ba1_273884cute7productE
	.align		8
        /*0050*/ 	.dword	_ZN40_INTERNAL_a52bf16e_4_k_cu_12464ba1_273884cute1_E


//--------------------- .text._ZN7cutlass13device_kernelINS_4gemm6kernel13GemmUniversalIN4cute5tupleIJiiiiEEENS1_10collective13CollectiveMmaINS1_37MainloopSm90TmaGmmaWarpSpecializedFP8ILi9ENS5_IJNS4_1CILi4EEENSA_ILi1EEESC_EEENS1_32KernelTmaWarpSpecializedPingpongEEENS5_IJNSA_ILi64EEENSA_ILi128EEESH_EEENS_12float_e4m3_tENS5_IJlSC_lEEESJ_SK_NS4_8TiledMMAINS4_8MMA_AtomIJNS4_4SM904GMMA31MMA_64x128x32_F32E4M3E4M3_SS_TNILNSO_7ScaleInE1ELSQ_1EEEEEENS4_6LayoutINS5_IJSC_SC_SC_EEENS5_IJNSA_ILi0EEESV_SV_EEEEENS5_IJNS4_10UnderscoreESY_SY_EEEEENS4_13SM90_TMA_LOADENS4_14ComposedLayoutINS4_7SwizzleILi3ELi4ELi3EEENS4_18smem_ptr_flag_bitsILi8EEENST_INS5_IJNSA_ILi8EEESH_EEENS5_IJSH_SC_EEEEEEEvNS4_8identityENS4_23SM90_TMA_LOAD_MULTICASTES1B_vS1C_EENS_8epilogue10collective6detail29Sm90TmaWarpSpecializedAdapterINS1G_15DefaultEpilogueISJ_SK_SK_NS1F_6thread17LinearCombinationISJ_Li1EffLNS1K_9ScaleType4KindE0ELNS_15FloatRoundStyleE2ESJ_EENS1_15EpilogueDefaultEEEEEvvEEEEvNT_6ParamsE --------------------------
	.section	.text._ZN7cutlass13device_kernelINS_4gemm6kernel13GemmUniversalIN4cute5tupleIJiiiiEEENS1_10collective13CollectiveMmaINS1_37MainloopSm90TmaGmmaWarpSpecializedFP8ILi9ENS5_IJNS4_1CILi4EEENSA_ILi1EEESC_EEENS1_32KernelTmaWarpSpecializedPingpongEEENS5_IJNSA_ILi64EEENSA_ILi128EEESH_EEENS_12float_e4m3_tENS5_IJlSC_lEEESJ_SK_NS4_8TiledMMAINS4_8MMA_AtomIJNS4_4SM904GMMA31MMA_64x128x32_F32E4M3E4M3_SS_TNILNSO_7ScaleInE1ELSQ_1EEEEEENS4_6LayoutINS5_IJSC_SC_SC_EEENS5_IJNSA_ILi0EEESV_SV_EEEEENS5_IJNS4_10UnderscoreESY_SY_EEEEENS4_13SM90_TMA_LOADENS4_14ComposedLayoutINS4_7SwizzleILi3ELi4ELi3EEENS4_18smem_ptr_flag_bitsILi8EEENST_INS5_IJNSA_ILi8EEESH_EEENS5_IJSH_SC_EEEEEEEvNS4_8identityENS4_23SM90_TMA_LOAD_MULTICASTES1B_vS1C_EENS_8epilogue10collective6detail29Sm90TmaWarpSpecializedAdapterINS1G_15DefaultEpilogueISJ_SK_SK_NS1F_6thread17LinearCombinationISJ_Li1EffLNS1K_9ScaleType4KindE0ELNS_15FloatRoundStyleE2ESJ_EENS1_15EpilogueDefaultEEEEEvvEEEEvNT_6ParamsE,"ax",@progbits
	.align	128
.text._ZN7cutlass13device_kernelINS_4gemm6kernel13GemmUniversalIN4cute5tupleIJiiiiEEENS1_10collective13CollectiveMmaINS1_37MainloopSm90TmaGmmaWarpSpecializedFP8ILi9ENS5_IJNS4_1CILi4EEENSA_ILi1EEESC_EEENS1_32KernelTmaWarpSpecializedPingpongEEENS5_IJNSA_ILi64EEENSA_ILi128EEESH_EEENS_12float_e4m3_tENS5_IJlSC_lEEESJ_SK_NS4_8TiledMMAINS4_8MMA_AtomIJNS4_4SM904GMMA31MMA_64x128x32_F32E4M3E4M3_SS_TNILNSO_7ScaleInE1ELSQ_1EEEEEENS4_6LayoutINS5_IJSC_SC_SC_EEENS5_IJNSA_ILi0EEESV_SV_EEEEENS5_IJNS4_10UnderscoreESY_SY_EEEEENS4_13SM90_TMA_LOADENS4_14ComposedLayoutINS4_7SwizzleILi3ELi4ELi3EEENS4_18smem_ptr_flag_bitsILi8EEENST_INS5_IJNSA_ILi8EEESH_EEENS5_IJSH_SC_EEEEEEEvNS4_8identityENS4_23SM90_TMA_LOAD_MULTICASTES1B_vS1C_EENS_8epilogue10collective6detail29Sm90TmaWarpSpecializedAdapterINS1G_15DefaultEpilogueISJ_SK_SK_NS1F_6thread17LinearCombinationISJ_Li1EffLNS1K_9ScaleType4KindE0ELNS_15FloatRoundStyleE2ESJ_EENS1_15EpilogueDefaultEEEEEvvEEEEvNT_6ParamsE:
        .type           _ZN7cutlass13device_kernelINS_4gemm6kernel13GemmUniversalIN4cute5tupleIJiiiiEEENS1_10collective13CollectiveMmaINS1_37MainloopSm90TmaGmmaWarpSpecializedFP8ILi9ENS5_IJNS4_1CILi4EEENSA_ILi1EEESC_EEENS1_32KernelTmaWarpSpecializedPingpongEEENS5_IJNSA_ILi64EEENSA_ILi128EEESH_EEENS_12float_e4m3_tENS5_IJlSC_lEEESJ_SK_NS4_8TiledMMAINS4_8MMA_AtomIJNS4_4SM904GMMA31MMA_64x128x32_F32E4M3E4M3_SS_TNILNSO_7ScaleInE1ELSQ_1EEEEEENS4_6LayoutINS5_IJSC_SC_SC_EEENS5_IJNSA_ILi0EEESV_SV_EEEEENS5_IJNS4_10UnderscoreESY_SY_EEEEENS4_13SM90_TMA_LOADENS4_14ComposedLayoutINS4_7SwizzleILi3ELi4ELi3EEENS4_18smem_ptr_flag_bitsILi8EEENST_INS5_IJNSA_ILi8EEESH_EEENS5_IJSH_SC_EEEEEEEvNS4_8identityENS4_23SM90_TMA_LOAD_MULTICASTES1B_vS1C_EENS_8epilogue10collective6detail29Sm90TmaWarpSpecializedAdapterINS1G_15DefaultEpilogueISJ_SK_SK_NS1F_6thread17LinearCombinationISJ_Li1EffLNS1K_9ScaleType4KindE0ELNS_15FloatRoundStyleE2ESJ_EENS1_15EpilogueDefaultEEEEEvvEEEEvNT_6ParamsE,@function
        .size           _ZN7cutlass13device_kernelINS_4gemm6kernel13GemmUniversalIN4cute5tupleIJiiiiEEENS1_10collective13CollectiveMmaINS1_37MainloopSm90TmaGmmaWarpSpecializedFP8ILi9ENS5_IJNS4_1CILi4EEENSA_ILi1EEESC_EEENS1_32KernelTmaWarpSpecializedPingpongEEENS5_IJNSA_ILi64EEENSA_ILi128EEESH_EEENS_12float_e4m3_tENS5_IJlSC_lEEESJ_SK_NS4_8TiledMMAINS4_8MMA_AtomIJNS4_4SM904GMMA31MMA_64x128x32_F32E4M3E4M3_SS_TNILNSO_7ScaleInE1ELSQ_1EEEEEENS4_6LayoutINS5_IJSC_SC_SC_EEENS5_IJNSA_ILi0EEESV_SV_EEEEENS5_IJNS4_10UnderscoreESY_SY_EEEEENS4_13SM90_TMA_LOADENS4_14ComposedLayoutINS4_7SwizzleILi3ELi4ELi3EEENS4_18smem_ptr_flag_bitsILi8EEENST_INS5_IJNSA_ILi8EEESH_EEENS5_IJSH_SC_EEEEEEEvNS4_8identityENS4_23SM90_TMA_LOAD_MULTICASTES1B_vS1C_EENS_8epilogue10collective6detail29Sm90TmaWarpSpecializedAdapterINS1G_15DefaultEpilogueISJ_SK_SK_NS1F_6thread17LinearCombinationISJ_Li1EffLNS1K_9ScaleType4KindE0ELNS_15FloatRoundStyleE2ESJ_EENS1_15EpilogueDefaultEEEEEvvEEEEvNT_6ParamsE,(.L_x_219 - _ZN7cutlass13device_kernelINS_4gemm6kernel13GemmUniversalIN4cute5tupleIJiiiiEEENS1_10collective13CollectiveMmaINS1_37MainloopSm90TmaGmmaWarpSpecializedFP8ILi9ENS5_IJNS4_1CILi4EEENSA_ILi1EEESC_EEENS1_32KernelTmaWarpSpecializedPingpongEEENS5_IJNSA_ILi64EEENSA_ILi128EEESH_EEENS_12float_e4m3_tENS5_IJlSC_lEEESJ_SK_NS4_8TiledMMAINS4_8MMA_AtomIJNS4_4SM904GMMA31MMA_64x128x32_F32E4M3E4M3_SS_TNILNSO_7ScaleInE1ELSQ_1EEEEEENS4_6LayoutINS5_IJSC_SC_SC_EEENS5_IJNSA_ILi0EEESV_SV_EEEEENS5_IJNS4_10UnderscoreESY_SY_EEEEENS4_13SM90_TMA_LOADENS4_14ComposedLayoutINS4_7SwizzleILi3ELi4ELi3EEENS4_18smem_ptr_flag_bitsILi8EEENST_INS5_IJNSA_ILi8EEESH_EEENS5_IJSH_SC_EEEEEEEvNS4_8identityENS4_23SM90_TMA_LOAD_MULTICASTES1B_vS1C_EENS_8epilogue10collective6detail29Sm90TmaWarpSpecializedAdapterINS1G_15DefaultEpilogueISJ_SK_SK_NS1F_6thread17LinearCombinationISJ_Li1EffLNS1K_9ScaleType4KindE0ELNS_15FloatRoundStyleE2ESJ_EENS1_15EpilogueDefaultEEEEEvvEEEEvNT_6ParamsE)
        .other          _ZN7cutlass13device_kernelINS_4gemm6kernel13GemmUniversalIN4cute5tupleIJiiiiEEENS1_10collective13CollectiveMmaINS1_37MainloopSm90TmaGmmaWarpSpecializedFP8ILi9ENS5_IJNS4_1CILi4EEENSA_ILi1EEESC_EEENS1_32KernelTmaWarpSpecializedPingpongEEENS5_IJNSA_ILi64EEENSA_ILi128EEESH_EEENS_12float_e4m3_tENS5_IJlSC_lEEESJ_SK_NS4_8TiledMMAINS4_8MMA_AtomIJNS4_4SM904GMMA31MMA_64x128x32_F32E4M3E4M3_SS_TNILNSO_7ScaleInE1ELSQ_1EEEEEENS4_6LayoutINS5_IJSC_SC_SC_EEENS5_IJNSA_ILi0EEESV_SV_EEEEENS5_IJNS4_10UnderscoreESY_SY_EEEEENS4_13SM90_TMA_LOADENS4_14ComposedLayoutINS4_7SwizzleILi3ELi4ELi3EEENS4_18smem_ptr_flag_bitsILi8EEENST_INS5_IJNSA_ILi8EEESH_EEENS5_IJSH_SC_EEEEEEEvNS4_8identityENS4_23SM90_TMA_LOAD_MULTICASTES1B_vS1C_EENS_8epilogue10collective6detail29Sm90TmaWarpSpecializedAdapterINS1G_15DefaultEpilogueISJ_SK_SK_NS1F_6thread17LinearCombinationISJ_Li1EffLNS1K_9ScaleType4KindE0ELNS_15FloatRoundStyleE2ESJ_EENS1_15EpilogueDefaultEEEEEvvEEEEvNT_6ParamsE,@"STO_CUDA_ENTRY STV_DEFAULT"
_ZN7cutlass13device_kernelINS_4gemm6kernel13GemmUniversalIN4cute5tupleIJiiiiEEENS1_10collective13CollectiveMmaINS1_37MainloopSm90TmaGmmaWarpSpecializedFP8ILi9ENS5_IJNS4_1CILi4EEENSA_ILi1EEESC_EEENS1_32KernelTmaWarpSpecializedPingpongEEENS5_IJNSA_ILi64EEENSA_ILi128EEESH_EEENS_12float_e4m3_tENS5_IJlSC_lEEESJ_SK_NS4_8TiledMMAINS4_8MMA_AtomIJNS4_4SM904GMMA31MMA_64x128x32_F32E4M3E4M3_SS_TNILNSO_7ScaleInE1ELSQ_1EEEEEENS4_6LayoutINS5_IJSC_SC_SC_EEENS5_IJNSA_ILi0EEESV_SV_EEEEENS5_IJNS4_10UnderscoreESY_SY_EEEEENS4_13SM90_TMA_LOADENS4_14ComposedLayoutINS4_7SwizzleILi3ELi4ELi3EEENS4_18smem_ptr_flag_bitsILi8EEENST_INS5_IJNSA_ILi8EEESH_EEENS5_IJSH_SC_EEEEEEEvNS4_8identityENS4_23SM90_TMA_LOAD_MULTICASTES1B_vS1C_EENS_8epilogue10collective6detail29Sm90TmaWarpSpecializedAdapterINS1G_15DefaultEpilogueISJ_SK_SK_NS1F_6thread17LinearCombinationISJ_Li1EffLNS1K_9ScaleType4KindE0ELNS_15FloatRoundStyleE2ESJ_EENS1_15EpilogueDefaultEEEEEvvEEEEvNT_6ParamsE:
[----:B------:R-:W-:Y:S01]  /*0000*/  LDC R1, c[0x0][0x28] ;  /* 0x00000a00ff017b82 */ /* 0x000fe20000000800 */
[----:B------:R-:W0:Y:S01]  /*0010*/  S2R R11, SR_TID.X ;  /* 0x00000000000b7919 */ /* 0x000e220000002100 */
[----:B------:R-:W-:Y:S01]  /*0020*/  ELECT P0, URZ, PT ;  /* 0x00000000003f782f */ /* 0x000fe20003800000 */
[----:B------:R-:W-:Y:S01]  /*0030*/  BSSY B0, `(.L_x_0) ;  /* 0x000000f000007945 */ /* 0x000fe20003800000 */
[--C-:B0-----:R-:W-:Y:S02]  /*0040*/  SHF.R.U32.HI R0, RZ, 0x5, R11.reuse ;  /* 0x00000005ff007819 */ /* 0x101fe4000001160b */
[----:B------:R-:W-:-:S03]  /*0050*/  SHF.R.U32.HI R3, RZ, 0x7, R11 ;  /* 0x00000007ff037819 */ /* 0x000fc6000001160b */
[----:B------:R-:W0:Y:S04]  /*0060*/  SHFL.IDX PT, R2, R0, RZ, 0x1f ;  /* 0x00001fff00027589 */ /* 0x000e2800000e0000 */
[----:B------:R1:W2:Y:S01]  /*0070*/  SHFL.IDX PT, R5, R3, RZ, 0x1f ;  /* 0x00001fff03057589 */ /* 0x0002a200000e0000 */
[----:B0-----:R-:W-:-:S13]  /*0080*/  ISETP.NE.OR P0, PT, R2, RZ, !P0 ;  /* 0x000000ff0200720c */ /* 0x001fda0004705670 */
[----:B-12---:R-:W-:Y:S05]  /*0090*/  @P0 BRA `(.L_x_1) ;  /* 0x0000000000200947 */ /* 0x006fea0003800000 */
[----:B------:R-:W-:Y:S02]  /*00a0*/  ULDC.64 UR4, c[0x0][0x198] ;  /* 0x0000660000047ab9 */ /* 0x000fe40000000a00 */
[----:B------:R-:W-:Y:S02]  /*00b0*/  UIADD3 UR6, UP0, UR4, 0xf0, URZ ;  /* 0x000000f004067890 */ /* 0x000fe4000ff1e03f */
[----:B------:R-:W-:Y:S02]  /*00c0*/  UIADD3 UR4, UP1, UR4, 0x1f0, URZ ;  /* 0x000001f004047890 */ /* 0x000fe4000ff3e03f */
[----:B------:R-:W-:Y:S02]  /*00d0*/  UIADD3.X UR7, URZ, UR5, URZ, UP0, !UPT ;  /* 0x000000053f077290 */ /* 0x000fe400087fe43f */
[----:B------:R-:W-:-:S07]  /*00e0*/  UIADD3.X UR5, URZ, UR5, URZ, UP1, !UPT ;  /* 0x000000053f057290 */ /* 0x000fce0008ffe43f */
[----:B------:R0:W-:Y:S02]  /*00f0*/  UTMACCTL.PF [UR6] ;  /* 0x00000000060079b9 */ /* 0x0001e40008040000 */
[----:B------:R0:W-:Y:S02]  /*0100*/  UTMACCTL.PF [UR4] ;  /* 0x00000000040079b9 */ /* 0x0001e40008040000 */
[----:B0-----:R-:W-:Y:S01]  /*0110*/  NOP ;  /* 0x0000000000007918 */ /* 0x001fe20000000000 */
.L_x_1:
[----:B------:R-:W-:Y:S05]  /*0120*/  BSYNC B0 ;  /* 0x0000000000007941 */ /* 0x000fea0003800000 */
.L_x_0:
[----:B------:R-:W0:Y:S02]  /*0130*/  SHFL.IDX PT, R6, R0, RZ, 0x1f ;  /* 0x00001fff00067589 */ /* 0x000e2400000e0000 */
[----:B0-----:R-:W-:-:S13]  /*0140*/  ISETP.NE.AND P0, PT, R6, RZ, PT ;  /* 0x000000ff0600720c */ /* 0x001fda0003f05270 */
[----:B------:R-:W-:Y:S05]  /*0150*/  @P0 BRA `(.L_x_2) ;  /* 0x00000000008c0947 */ /* 0x000fea0003800000 */
[----:B------:R-:W-:Y:S01]  /*0160*/  ELECT P0, URZ, PT ;  /* 0x00000000003f782f */ /* 0x000fe20003800000 */
[----:B------:R-:W-:-:S12]  /*0170*/  BSSY B0, `(.L_x_2) ;  /* 0x0000021000007945 */ /* 0x000fd80003800000 */
[----:B------:R-:W-:Y:S05]  /*0180*/  @!P0 BRA `(.L_x_3) ;  /* 0x00000000007c8947 */ /* 0x000fea0003800000 */
[----:B------:R-:W0:Y:S01]  /*0190*/  S2UR UR8, SR_CgaCtaId ;  /* 0x00000000000879c3 */ /* 0x000e220000008800 */
[----:B------:R-:W-:Y:S01]  /*01a0*/  UMOV UR4, 0x400 ;  /* 0x0000040000047882 */ /* 0x000fe20000000000 */
[----:B------:R-:W-:Y:S01]  /*01b0*/  UMOV UR5, 0x1 ;  /* 0x0000000100057882 */ /* 0x000fe20000000000 */
[----:B------:R-:W-:Y:S02]  /*01c0*/  UMOV UR6, 0x4 ;  /* 0x0000000400067882 */ /* 0x000fe40000000000 */
[----:B------:R-:W-:-:S04]  /*01d0*/  UIADD3 UR6, -UR6, 0x100000, URZ ;  /* 0x0010000006067890 */ /* 0x000fc8000fffe13f */
[----:B------:R-:W-:Y:S02]  /*01e0*/  USHF.L.U32 UR7, UR6, 0xb, URZ ;  /* 0x0000000b06077899 */ /* 0x000fe4000800063f */
[----:B------:R-:W-:Y:S02]  /*01f0*/  USHF.L.U32 UR6, UR6, 0x1, URZ ;  /* 0x0000000106067899 */ /* 0x000fe4000800063f */
[----:B0-----:R-:W-:Y:S02]  /*0200*/  ULEA UR8, UR8, UR4, 0x18 ;  /* 0x0000000408087291 */ /* 0x001fe4000f8ec03f */
[----:B------:R-:W-:-:S04]  /*0210*/  UIADD3 UR4, -UR5, 0x100000, URZ ;  /* 0x0010000005047890 */ /* 0x000fc8000fffe13f */
[----:B------:R-:W-:Y:S02]  /*0220*/  USHF.L.U32 UR5, UR4, 0xb, URZ ;  /* 0x0000000b04057899 */ /* 0x000fe4000800063f */
[----:B------:R-:W-:Y:S01]  /*0230*/  USHF.L.U32 UR4, UR4, 0x1, URZ ;  /* 0x0000000104047899 */ /* 0x000fe2000800063f */
[----:B------:R-:W0:Y:S11]  /*0240*/  FENCE.VIEW.ASYNC.S ;  /* 0x00000000000073c6 */ /* 0x000e360000000000 */
[----:B0-----:R0:W1:Y:S01]  /*0250*/  SYNCS.EXCH.64 URZ, [UR8], UR4 ;  /* 0x00000004083f75b2 */ /* 0x0010620008000100 */
[----:B------:R0:W2:Y:S01]  /*0260*/  SYNCS.EXCH.64 URZ, [UR8+0x48], UR6 ;  /* 0x00004806083f75b2 */ /* 0x0000a20008000100 */
[----:B------:R0:W3:Y:S01]  /*0270*/  SYNCS.EXCH.64 URZ, [UR8+0x8], UR4 ;  /* 0x00000804083f75b2 */ /* 0x0000e20008000100 */
[----:B------:R0:W4:Y:S01]  /*0280*/  SYNCS.EXCH.64 URZ, [UR8+0x50], UR6 ;  /* 0x00005006083f75b2 */ /* 0x0001220008000100 */
[----:B------:R0:W0:Y:S01]  /*0290*/  SYNCS.EXCH.64 URZ, [UR8+0x10], UR4 ;  /* 0x00001004083f75b2 */ /* 0x0000220008000100 */
        /* <DEDUP_REMOVED lines=13> */
[----:B------:R-:W-:Y:S01]  /*0370*/  NOP ;  /* 0x0000000000007918 */ /* 0x000fe20000000000 */
.L_x_3:
[----:B0-----:R-:W-:Y:S05]  /*0380*/  BSYNC B0 ;  /* 0x0000000000007941 */ /* 0x001fea0003800000 */
.L_x_2:
[----:B------:R-:W-:Y:S01]  /*0390*/  SHF.R.S32.HI R4, RZ, 0x1f, R11 ;  /* 0x0000001fff047819 */ /* 0x000fe2000001140b */
[----:B------:R-:W0:Y:S01]  /*03a0*/  SHFL.IDX PT, R7, R0, RZ, 0x1f ;  /* 0x00001fff00077589 */ /* 0x000e2200000e0000 */
[----:B------:R-:W5:Y:S01]  /*03b0*/  S2UR UR13, SR_CTAID.X ;  /* 0x00000000000d79c3 */ /* 0x000f620000002500 */
[----:B------:R-:W-:Y:S02]  /*03c0*/  ELECT P0, URZ, PT ;  /* 0x00000000003f782f */ /* 0x000fe40003800000 */
[----:B------:R-:W-:Y:S01]  /*03d0*/  LEA.HI R4, R4, R11, RZ, 0x7 ;  /* 0x0000000b04047211 */ /* 0x000fe200078f38ff */
[----:B------:R-:W1:Y:S01]  /*03e0*/  SHFL.IDX PT, R8, R0, RZ, 0x1f ;  /* 0x00001fff00087589 */ /* 0x000e6200000e0000 */
[----:B------:R-:W-:Y:S01]  /*03f0*/  SHF.R.S32.HI R9, RZ, 0x1f, R6 ;  /* 0x0000001fff097819 */ /* 0x000fe20000011406 */
[----:B------:R-:W-:Y:S01]  /*0400*/  ULDC UR4, c[0x0][0x150] ;  /* 0x0000540000047ab9 */ /* 0x000fe20000000800 */
[----:B------:R-:W-:Y:S01]  /*0410*/  LOP3.LUT R4, R4, 0xffffff80, RZ, 0xc0, !PT ;  /* 0xffffff8004047812 */ /* 0x000fe200078ec0ff */
[----:B------:R-:W2:Y:S01]  /*0420*/  S2R R16, SR_CTAID.Y ;  /* 0x0000000000107919 */ /* 0x000ea20000002600 */
[----:B------:R-:W-:Y:S01]  /*0430*/  LEA.HI R9, R9, R6, RZ, 0x2 ;  /* 0x0000000609097211 */ /* 0x000fe200078f10ff */
[----:B------:R-:W3:Y:S01]  /*0440*/  LDC R12, c[0x0][0x144] ;  /* 0x00005100ff0c7b82 */ /* 0x000ee20000000800 */
[----:B------:R-:W-:Y:S01]  /*0450*/  ELECT P1, URZ, PT ;  /* 0x00000000003f782f */ /* 0x000fe20003820000 */
[----:B------:R-:W-:Y:S01]  /*0460*/  IMAD.IADD R10, R11, 0x1, -R4 ;  /* 0x000000010b0a7824 */ /* 0x000fe200078e0a04 */
[----:B------:R4:W3:Y:S01]  /*0470*/  SHFL.IDX PT, R14, R3, RZ, 0x1f ;  /* 0x00001fff030e7589 */ /* 0x0008e200000e0000 */
[----:B------:R-:W-:Y:S01]  /*0480*/  LOP3.LUT R9, R9, 0x3ffffffc, RZ, 0xc0, !PT ;  /* 0x3ffffffc09097812 */ /* 0x000fe200078ec0ff */
[----:B------:R-:W-:Y:S01]  /*0490*/  ULDC UR5, c[0x0][0x154] ;  /* 0x0000550000057ab9 */ /* 0x000fe20000000800 */
[----:B------:R-:W-:Y:S01]  /*04a0*/  UMOV UR12, 0x80 ;  /* 0x00000080000c7882 */ /* 0x000fe20000000000 */
[----:B------:R-:W-:Y:S01]  /*04b0*/  SHF.R.S32.HI R19, RZ, 0x1f, R10 ;  /* 0x0000001fff137819 */ /* 0x000fe2000001140a */
[----:B------:R-:W2:Y:S01]  /*04c0*/  LDC R13, c[0x0][0x140] ;  /* 0x00005000ff0d7b82 */ /* 0x000ea20000000800 */
[----:B------:R-:W-:Y:S01]  /*04d0*/  IMAD.IADD R9, R6, 0x1, -R9 ;  /* 0x0000000106097824 */ /* 0x000fe200078e0a09 */
[----:B------:R-:W-:Y:S01]  /*04e0*/  NOP ;  /* 0x0000000000007918 */ /* 0x000fe20000000000 */
[----:B------:R-:W-:Y:S01]  /*04f0*/  LEA.HI R4, R19, R10, RZ, 0x3 ;  /* 0x0000000a13047211 */ /* 0x000fe200078f18ff */
[----:B------:R-:W-:Y:S01]  /*0500*/  NOP ;  /* 0x0000000000007918 */ /* 0x000fe20000000000 */
[----:B----4-:R-:W-:Y:S01]  /*0510*/  SHF.R.S32.HI R3, RZ, 0x1f, R2 ;  /* 0x0000001fff037819 */ /* 0x010fe20000011402 */
[----:B------:R-:W-:Y:S01]  /*0520*/  VIADD R40, R5, 0xffffffff ;  /* 0xffffffff05287836 */ /* 0x000fe20000000000 */
[----:B0-----:R-:W-:Y:S01]  /*0530*/  ISETP.NE.OR P0, PT, R7, RZ, !P0 ;  /* 0x000000ff0700720c */ /* 0x001fe20004705670 */
[----:B------:R-:W0:Y:S01]  /*0540*/  LDC R25, c[0x0][0x148] ;  /* 0x00005200ff197b82 */ /* 0x000e220000000800 */
[----:B------:R-:W-:-:S02]  /*0550*/  SHF.R.S32.HI R7, RZ, 0x3, R4 ;  /* 0x00000003ff077819 */ /* 0x000fc40000011404 */
[----:B-----5:R-:W-:Y:S02]  /*0560*/  I2FP.F32.U32 R0, UR13 ;  /* 0x0000000d00007c45 */ /* 0x020fe40008201000 */
[----:B------:R-:W-:Y:S02]  /*0570*/  SHF.R.S32.HI R4, RZ, 0x1f, R4 ;  /* 0x0000001fff047819 */ /* 0x000fe40000011404 */
[----:B------:R-:W-:Y:S01]  /*0580*/  LEA.HI R3, R3, R2, RZ, 0x2 ;  /* 0x0000000203037211 */ /* 0x000fe200078f10ff */
[----:B------:R-:W-:Y:S01]  /*0590*/  FMUL R0, R0, UR4 ;  /* 0x0000000400007c20 */ /* 0x000fe20008400000 */
[----:B------:R-:W-:Y:S01]  /*05a0*/  LEA.HI R4, R4, R7, RZ, 0x2 ;  /* 0x0000000704047211 */ /* 0x000fe200078f10ff */
[----:B------:R-:W-:Y:S01]  /*05b0*/  UMOV UR4, 0x20 ;  /* 0x0000002000047882 */ /* 0x000fe20000000000 */
[----:B-1----:R-:W-:Y:S01]  /*05c0*/  ISETP.NE.OR P1, PT, R8, RZ, !P1 ;  /* 0x000000ff0800720c */ /* 0x002fe20004f25670 */
[----:B------:R-:W-:Y:S01]  /*05d0*/  VOTEU.ALL UP2, P0 ;  /* 0x00000000003f7886 */ /* 0x000fe20000040000 */
[----:B------:R-:W-:Y:S01]  /*05e0*/  LOP3.LUT R4, R4, 0xfffffffc, RZ, 0xc0, !PT ;  /* 0xfffffffc04047812 */ /* 0x000fe200078ec0ff */
[----:B------:R-:W1:Y:S01]  /*05f0*/  F2I.U32.TRUNC.NTZ R0, R0 ;  /* 0x0000000000007305 */ /* 0x000e62000020f000 */
[----:B------:R-:W-:Y:S01]  /*0600*/  LOP3.LUT R3, R3, 0xfffffffc, RZ, 0xc0, !PT ;  /* 0xfffffffc03037812 */ /* 0x000fe200078ec0ff */
[----:B------:R-:W-:Y:S01]  /*0610*/  VOTEU.ALL UP0, P0 ;  /* 0x00000000003f7886 */ /* 0x000fe20000000000 */
[----:B------:R-:W4:Y:S01]  /*0620*/  @!UP2 S2UR UR7, SR_CgaCtaId ;  /* 0x000000000007a9c3 */ /* 0x000f220000008800 */
[----:B------:R-:W-:Y:S01]  /*0630*/  IMAD.IADD R4, R7, 0x1, -R4 ;  /* 0x0000000107047824 */ /* 0x000fe200078e0a04 */
[----:B------:R-:W-:Y:S01]  /*0640*/  @!UP2 UMOV UR6, 0x400 ;  /* 0x000004000006a882 */ /* 0x000fe20000000000 */
[----:B------:R-:W-:Y:S01]  /*0650*/  IMAD.IADD R18, R2, 0x1, -R3 ;  /* 0x0000000102127824 */ /* 0x000fe200078e0a03 */
[----:B--2---:R-:W-:Y:S01]  /*0660*/  ISETP.EQ.U32.AND P3, PT, R13, 0x1, PT ;  /* 0x000000010d00780c */ /* 0x004fe20003f62070 */
[----:B------:R-:W-:Y:S01]  /*0670*/  IMAD R4, R9, 0x4, R4 ;  /* 0x0000000409047824 */ /* 0x000fe200078e0204 */
[----:B------:R-:W-:Y:S01]  /*0680*/  VOTEU.ALL UP1, P0 ;  /* 0x00000000003f7886 */ /* 0x000fe20000020000 */
[----:B------:R-:W-:Y:S01]  /*0690*/  VOTEU.ALL UP3, P1 ;  /* 0x00000000003f7886 */ /* 0x000fe20000860000 */
[----:B------:R-:W-:Y:S01]  /*06a0*/  VOTEU.ALL UP4, P1 ;  /* 0x00000000003f7886 */ /* 0x000fe20000880000 */
[----:B------:R-:W-:Y:S01]  /*06b0*/  VOTEU.ALL UP5, P1 ;  /* 0x00000000003f7886 */ /* 0x000fe200008a0000 */
[----:B------:R-:W-:Y:S01]  /*06c0*/  SHF.R.S32.HI R3, RZ, 0x1f, R4 ;  /* 0x0000001fff037819 */ /* 0x000fe20000011404 */
[----:B------:R-:W-:Y:S01]  /*06d0*/  IMAD.MOV.U32 R13, RZ, RZ, 0x1 ;  /* 0x00000001ff0d7424 */ /* 0x000fe200078e00ff */
[----:B------:R-:W2:Y:S01]  /*06e0*/  @!UP3 S2UR UR10, SR_CgaCtaId ;  /* 0x00000000000ab9c3 */ /* 0x000ea20000008800 */
[----:B-1----:R-:W-:Y:S01]  /*06f0*/  IMAD.MOV R7, RZ, RZ, -R0 ;  /* 0x000000ffff077224 */ /* 0x002fe200078e0a00 */
[----:B------:R-:W-:Y:S01]  /*0700*/  LEA.HI R3, R3, R4, RZ, 0x2 ;  /* 0x0000000403037211 */ /* 0x000fe200078f10ff */
[----:B------:R-:W-:Y:S01]  /*0710*/  @!UP3 UMOV UR9, 0x400 ;  /* 0x000004000009b882 */ /* 0x000fe20000000000 */
[----:B------:R-:W-:Y:S01]  /*0720*/  I2FP.F32.U32 R0, R16 ;  /* 0x0000001000007245 */ /* 0x000fe20000201000 */
[----:B---3--:R-:W-:Y:S01]  /*0730*/  IMAD R24, R12, R7, UR13 ;  /* 0x0000000d0c187e24 */ /* 0x008fe2000f8e0207 */
[----:B------:R-:W-:Y:S01]  /*0740*/  LOP3.LUT R7, R3, 0xfffffffc, RZ, 0xc0, !PT ;  /* 0xfffffffc03077812 */ /* 0x000fe200078ec0ff */
[----:B------:R-:W-:Y:S01]  /*0750*/  IMAD.SHL.U32 R3, R4, 0x4, RZ ;  /* 0x0000000404037824 */ /* 0x000fe200078e00ff */
[----:B------:R-:W-:Y:S01]  /*0760*/  LOP3.LUT P0, RZ, R10, 0x7, RZ, 0xc0, !PT ;  /* 0x000000070aff7812 */ /* 0x000fe2000780c0ff */
[----:B------:R-:W-:Y:S01]  /*0770*/  FMUL R0, R0, UR5 ;  /* 0x0000000500007c20 */ /* 0x000fe20008400000 */
[----:B------:R-:W-:-:S04]  /*0780*/  @!UP2 UIADD3 UR4, -UR4, 0x100000, URZ ;  /* 0x001000000404a890 */ /* 0x000fc8000fffe13f */
[----:B------:R-:W-:Y:S02]  /*0790*/  @!UP2 USHF.L.U32 UR5, UR4, 0xb, URZ ;  /* 0x0000000b0405a899 */ /* 0x000fe4000800063f */
[----:B------:R-:W-:Y:S01]  /*07a0*/  @!UP2 USHF.L.U32 UR4, UR4, 0x1, URZ ;  /* 0x000000010404a899 */ /* 0x000fe2000800063f */
[C---:B------:R-:W-:Y:S01]  /*07b0*/  IMAD.IADD R7, R4.reuse, 0x1, -R7 ;  /* 0x0000000104077824 */ /* 0x040fe200078e0a07 */
[----:B------:R-:W-:Y:S01]  /*07c0*/  LOP3.LUT R12, R4, 0xc, R3, 0x78, !PT ;  /* 0x0000000c040c7812 */ /* 0x000fe200078e7803 */
[----:B----4-:R-:W-:Y:S01]  /*07d0*/  @!UP2 ULEA UR8, UR7, UR6, 0x18 ;  /* 0x000000060708a291 */ /* 0x010fe2000f8ec03f */
[----:B------:R-:W-:Y:S01]  /*07e0*/  ISETP.GE.U32.AND P6, PT, R40, 0x2, PT ;  /* 0x000000022800780c */ /* 0x000fe20003fc6070 */
[----:B------:R-:W1:Y:S01]  /*07f0*/  F2I.U32.TRUNC.NTZ R0, R0 ;  /* 0x0000000000007305 */ /* 0x000e62000020f000 */
[----:B------:R-:W-:Y:S01]  /*0800*/  ISETP.NE.AND P2, PT, R7, R24, PT ;  /* 0x000000180700720c */ /* 0x000fe20003f45270 */
[----:B------:R-:W-:-:S04]  /*0810*/  @!UP3 UIADD3 UR6, -UR12, 0x100000, URZ ;  /* 0x001000000c06b890 */ /* 0x000fc8000fffe13f */
[----:B------:R-:W-:Y:S02]  /*0820*/  @!UP3 USHF.L.U32 UR7, UR6, 0xb, URZ ;  /* 0x0000000b0607b899 */ /* 0x000fe4000800063f */
[----:B------:R-:W-:Y:S01]  /*0830*/  @!UP3 USHF.L.U32 UR6, UR6, 0x1, URZ ;  /* 0x000000010606b899 */ /* 0x000fe2000800063f */
[----:B------:R-:W-:Y:S01]  /*0840*/  ISETP.LT.U32.AND P0, PT, R12, 0x4, !P0 ;  /* 0x000000040c00780c */ /* 0x000fe20004701070 */
[----:B------:R-:W-:Y:S01]  /*0850*/  VOTEU.ALL UP2, P1 ;  /* 0x00000000003f7886 */ /* 0x000fe20000840000 */
[----:B------:R-:W-:Y:S02]  /*0860*/  R2UR UR11, R14 ;  /* 0x000000000e0b72ca */ /* 0x000fe400000e0000 */
[----:B------:R-:W-:Y:S01]  /*0870*/  ISETP.NE.AND P4, PT, R5, RZ, PT ;  /* 0x000000ff0500720c */ /* 0x000fe20003f85270 */
[----:B--2---:R-:W-:Y:S01]  /*0880*/  @!UP3 ULEA UR9, UR10, UR9, 0x18 ;  /* 0x000000090a09b291 */ /* 0x004fe2000f8ec03f */
[----:B------:R-:W2:Y:S02]  /*0890*/  FENCE.VIEW.ASYNC.S ;  /* 0x00000000000073c6 */ /* 0x000ea40000000000 */
[----:B--2---:R2:W3:Y:S01]  /*08a0*/  @!UP0 SYNCS.EXCH.64 URZ, [UR8+0xc0], UR4 ;  /* 0x0000c004083f85b2 */ /* 0x0044e20008000100 */
[----:B------:R-:W-:Y:S01]  /*08b0*/  VOTEU.ALL UP3, P1 ;  /* 0x00000000003f7886 */ /* 0x000fe20000860000 */
[----:B------:R-:W-:-:S02]  /*08c0*/  ISETP.NE.AND P1, PT, R18, 0x3, PT ;  /* 0x000000031200780c */ /* 0x000fc40003f25270 */
[----:B------:R-:W-:Y:S01]  /*08d0*/  @P2 SHF.R.S32.HI R3, RZ, 0x1f, R12 ;  /* 0x0000001fff032819 */ /* 0x000fe2000001140c */
[----:B-1----:R-:W-:Y:S01]  /*08e0*/  IMAD.MOV R26, RZ, RZ, -R0 ;  /* 0x000000ffff1a7224 */ /* 0x002fe200078e0a00 */
[----:B------:R-:W-:Y:S02]  /*08f0*/  ISETP.EQ.OR P1, PT, R18, RZ, !P1 ;  /* 0x000000ff1200720c */ /* 0x000fe40004f22670 */
[----:B------:R-:W-:Y:S01]  /*0900*/  @P2 LEA.HI R3, R3, R12, RZ, 0x2 ;  /* 0x0000000c03032211 */ /* 0x000fe200078f10ff */
[----:B0-----:R-:W-:Y:S01]  /*0910*/  IMAD R0, R25, R26, R16 ;  /* 0x0000001a19007224 */ /* 0x001fe200078e0210 */
[----:B------:R-:W-:Y:S02]  /*0920*/  ISETP.EQ.AND P1, PT, R5, RZ, P1 ;  /* 0x000000ff0500720c */ /* 0x000fe40000f22270 */
[----:B------:R-:W-:Y:S02]  /*0930*/  @P2 SHF.R.S32.HI R3, RZ, 0x2, R3 ;  /* 0x00000002ff032819 */ /* 0x000fe40000011403 */
[----:B------:R-:W-:Y:S01]  /*0940*/  SEL R7, RZ, 0x1, !P1 ;  /* 0x00000001ff077807 */ /* 0x000fe20004800000 */
[----:B------:R2:W0:Y:S01]  /*0950*/  @!UP1 SYNCS.EXCH.64 URZ, [UR8+0xc8], UR4 ;  /* 0x0000c804083f95b2 */ /* 0x0004220008000100 */
[----:B------:R-:W-:Y:S01]  /*0960*/  @P2 ISETP.NE.AND P5, PT, R3, R0, PT ;  /* 0x000000000300220c */ /* 0x000fe20003fa5270 */
[----:B------:R-:W-:Y:S01]  /*0970*/  NOP ;  /* 0x0000000000007918 */ /* 0x000fe20000000000 */
[----:B------:R-:W-:-:S02]  /*0980*/  SEL R0, RZ, 0x1, !P0 ;  /* 0x00000001ff007807 */ /* 0x000fc40004000000 */
[----:B------:R-:W-:Y:S02]  /*0990*/  @P2 SEL R13, RZ, 0x1, P5 ;  /* 0x00000001ff0d2807 */ /* 0x000fe40002800000 */
[----:B------:R-:W-:Y:S02]  /*09a0*/  SEL R7, R7, 0x2, P6 ;  /* 0x0000000207077807 */ /* 0x000fe40003000000 */
[----:B------:R-:W-:Y:S01]  /*09b0*/  LOP3.LUT R13, R13, R0, RZ, 0xc0, !PT ;  /* 0x000000000d0d7212 */ /* 0x000fe200078ec0ff */
[----:B------:R2:W1:Y:S01]  /*09c0*/  @!UP2 SYNCS.EXCH.64 URZ, [UR9+0xa0], UR6 ;  /* 0x0000a006093fa5b2 */ /* 0x0004620008000100 */
[----:B------:R2:W4:Y:S01]  /*09d0*/  @!UP3 SYNCS.EXCH.64 URZ, [UR9+0xa8], UR6 ;  /* 0x0000a806093fb5b2 */ /* 0x0005220008000100 */
[----:B------:R2:W0:Y:S01]  /*09e0*/  @!UP4 SYNCS.EXCH.64 URZ, [UR9+0xb0], UR6 ;  /* 0x0000b006093fc5b2 */ /* 0x0004220008000100 */
[----:B------:R2:W0:Y:S01]  /*09f0*/  @!UP5 SYNCS.EXCH.64 URZ, [UR9+0xb8], UR6 ;  /* 0x0000b806093fd5b2 */ /* 0x0004220008000100 */
[----:B------:R-:W-:Y:S01]  /*0a00*/  NOP ;  /* 0x0000000000007918 */ /* 0x000fe20000000000 */
[----:B--23--:R-:W-:Y:S05]  /*0a10*/  @!P3 BRA `(.L_x_4) ;  /* 0x000000000008b947 */ /* 0x00cfea0003800000 */
[----:B01--4-:R-:W-:Y:S01]  /*0a20*/  UCGABAR_ARV ;  /* 0x00000000000079c7 */ /* 0x013fe20008000000 */
[----:B------:R-:W-:Y:S05]  /*0a30*/  BRA `(.L_x_5) ;  /* 0x0000000000047947 */ /* 0x000fea0003800000 */
.L_x_4:
[----:B01--4-:R-:W-:Y:S01]  /*0a40*/  NOP ;  /* 0x0000000000007918 */ /* 0x013fe20000000000 */
.L_x_5:
[----:B------:R-:W-:Y:S01]  /*0a50*/  ULDC.64 UR4, c[0x0][0x598] ;  /* 0x0001660000047ab9 */ /* 0x000fe20000000a00 */
[----:B------:R-:W-:Y:S01]  /*0a60*/  ULDC.64 UR14, c[0x0][0x208] ;  /* 0x00008200000e7ab9 */ /* 0x000fe20000000a00 */
[----:B------:R-:W-:-:S04]  /*0a70*/  ISETP.NE.U32.AND P0, PT, RZ, UR4, PT ;  /* 0x00000004ff007c0c */ /* 0x000fc8000bf05070 */
[----:B------:R-:W-:-:S13]  /*0a80*/  ISETP.NE.AND.EX P0, PT, RZ, UR5, PT, P0 ;  /* 0x00000005ff007c0c */ /* 0x000fda000bf05300 */
[----:B------:R-:W-:Y:S05]  /*0a90*/  @!P0 BRA `(.L_x_6) ;  /* 0x00000000001c8947 */ /* 0x000fea0003800000 */
[----:B------:R-:W0:Y:S02]  /*0aa0*/  LDC.64 R2, c[0x0][0x598] ;  /* 0x00016600ff027b82 */ /* 0x000e240000000a00 */
[----:B0-----:R-:W2:Y:S02]  /*0ab0*/  LDG.E.64 R2, desc[UR14][R2.64] ;  /* 0x0000000e02027981 */ /* 0x001ea4000c1e1b00 */
[----:B--2---:R-:W-:-:S04]  /*0ac0*/  ISETP.NE.U32.AND P0, PT, R2, RZ, PT ;  /* 0x000000ff0200720c */ /* 0x004fc80003f05070 */
[----:B------:R-:W-:-:S13]  /*0ad0*/  ISETP.NE.AND.EX P0, PT, R3, RZ, PT, P0 ;  /* 0x000000ff0300720c */ /* 0x000fda0003f05300 */
[----:B------:R-:W-:Y:S05]  /*0ae0*/  @!P0 BRA `(.L_x_6) ;  /* 0x0000000000088947 */ /* 0x000fea0003800000 */
[----:B------:R0:W5:Y:S01]  /*0af0*/  LD.E R14, desc[UR14][R2.64] ;  /* 0x0000000e020e7980 */ /* 0x000162000c101900 */
[----:B------:R-:W-:Y:S05]  /*0b00*/  BRA `(.L_x_7) ;  /* 0x0000000000207947 */ /* 0x000fea0003800000 */
.L_x_6:
[----:B------:R-:W-:Y:S02]  /*0b10*/  ULDC.64 UR4, c[0x0][0x588] ;  /* 0x0001620000047ab9 */ /* 0x000fe40000000a00 */
[----:B------:R-:W-:-:S04]  /*0b20*/  ISETP.NE.U32.AND P0, PT, RZ, UR4, PT ;  /* 0x00000004ff007c0c */ /* 0x000fc8000bf05070 */
[----:B------:R-:W-:-:S13]  /*0b30*/  ISETP.NE.AND.EX P0, PT, RZ, UR5, PT, P0 ;  /* 0x00000005ff007c0c */ /* 0x000fda000bf05300 */
[----:B------:R-:W-:Y:S05]  /*0b40*/  @!P0 BRA `(.L_x_8) ;  /* 0x00000000000c8947 */ /* 0x000fea0003800000 */
[----:B------:R-:W0:Y:S02]  /*0b50*/  LDC.64 R14, c[0x0][0x588] ;  /* 0x00016200ff0e7b82 */ /* 0x000e240000000a00 */
[----:B0-----:R1:W5:Y:S01]  /*0b60*/  LDG.E R14, desc[UR14][R14.64] ;  /* 0x0000000e0e0e7981 */ /* 0x001362000c1e1900 */
[----:B------:R-:W-:Y:S05]  /*0b70*/  BRA `(.L_x_7) ;  /* 0x0000000000047947 */ /* 0x000fea0003800000 */
.L_x_8:
[----:B------:R-:W2:Y:S02]  /*0b80*/  LDC R14, c[0x0][0x580] ;  /* 0x00016000ff0e7b82 */ /* 0x000ea40000000800 */
.L_x_7:
[----:B------:R-:W-:Y:S02]  /*0b90*/  ULDC.64 UR4, c[0x0][0x5a0] ;  /* 0x0001680000047ab9 */ /* 0x000fe40000000a00 */
[----:B------:R-:W-:-:S04]  /*0ba0*/  ISETP.NE.U32.AND P0, PT, RZ, UR4, PT ;  /* 0x00000004ff007c0c */ /* 0x000fc8000bf05070 */
[----:B------:R-:W-:-:S13]  /*0bb0*/  ISETP.NE.AND.EX P0, PT, RZ, UR5, PT, P0 ;  /* 0x00000005ff007c0c */ /* 0x000fda000bf05300 */
[----:B------:R-:W-:Y:S05]  /*0bc0*/  @!P0 BRA `(.L_x_9) ;  /* 0x00000000001c8947 */ /* 0x000fea0003800000 */
[----:B0-----:R-:W0:Y:S02]  /*0bd0*/  LDC.64 R2, c[0x0][0x5a0] ;  /* 0x00016800ff027b82 */ /* 0x001e240000000a00 */
[----:B0-----:R-:W3:Y:S02]  /*0be0*/  LDG.E.64 R2, desc[UR14][R2.64] ;  /* 0x0000000e02027981 */ /* 0x001ee4000c1e1b00 */
[----:B---3--:R-:W-:-:S04]  /*0bf0*/  ISETP.NE.U32.AND P0, PT, R2, RZ, PT ;  /* 0x000000ff0200720c */ /* 0x008fc80003f05070 */
[----:B------:R-:W-:-:S13]  /*0c00*/  ISETP.NE.AND.EX P0, PT, R3, RZ, PT, P0 ;  /* 0x000000ff0300720c */ /* 0x000fda0003f05300 */
[----:B------:R-:W-:Y:S05]  /*0c10*/  @!P0 BRA `(.L_x_9) ;  /* 0x0000000000088947 */ /* 0x000fea0003800000 */
[----:B-1----:R0:W5:Y:S01]  /*0c20*/  LD.E R15, desc[UR14][R2.64] ;  /* 0x0000000e020f7980 */ /* 0x002162000c101900 */
[----:B------:R-:W-:Y:S05]  /*0c30*/  BRA `(.L_x_10) ;  /* 0x0000000000207947 */ /* 0x000fea0003800000 */
.L_x_9:
[----:B------:R-:W-:Y:S02]  /*0c40*/  ULDC.64 UR4, c[0x0][0x590] ;  /* 0x0001640000047ab9 */ /* 0x000fe40000000a00 */
[----:B------:R-:W-:-:S04]  /*0c50*/  ISETP.NE.U32.AND P0, PT, RZ, UR4, PT ;  /* 0x00000004ff007c0c */ /* 0x000fc8000bf05070 */
[----:B------:R-:W-:-:S13]  /*0c60*/  ISETP.NE.AND.EX P0, PT, RZ, UR5, PT, P0 ;  /* 0x00000005ff007c0c */ /* 0x000fda000bf05300 */
[----:B------:R-:W-:Y:S05]  /*0c70*/  @!P0 BRA `(.L_x_11) ;  /* 0x00000000000c8947 */ /* 0x000fea0003800000 */
[----:B0-----:R-:W1:Y:S02]  /*0c80*/  LDC.64 R2, c[0x0][0x590] ;  /* 0x00016400ff027b82 */ /* 0x001e640000000a00 */
[----:B-1----:R1:W5:Y:S01]  /*0c90*/  LDG.E R15, desc[UR14][R2.64] ;  /* 0x0000000e020f7981 */ /* 0x002362000c1e1900 */
[----:B------:R-:W-:Y:S05]  /*0ca0*/  BRA `(.L_x_10) ;  /* 0x0000000000047947 */ /* 0x000fea0003800000 */
.L_x_11:
[----:B-1----:R-:W3:Y:S02]  /*0cb0*/  LDC R15, c[0x0][0x584] ;  /* 0x00016100ff0f7b82 */ /* 0x002ee40000000800 */
.L_x_10:
[----:B------:R-:W4:Y:S01]  /*0cc0*/  LDC R0, c[0x0][0x65c] ;  /* 0x00019700ff007b82 */ /* 0x000f220000000800 */
[----:B------:R-:W-:Y:S01]  /*0cd0*/  ULDC UR8, c[0x0][0x28c] ;  /* 0x0000a30000087ab9 */ /* 0x000fe20000000800 */
[----:B------:R-:W-:Y:S01]  /*0ce0*/  ISETP.NE.AND P0, PT, R5, 0x2, PT ;  /* 0x000000020500780c */ /* 0x000fe20003f05270 */
[----:B------:R-:W-:Y:S01]  /*0cf0*/  UIADD3 UR8, UR8, 0x7f, URZ ;  /* 0x0000007f08087890 */ /* 0x000fe2000fffe03f */
[----:B------:R-:W-:Y:S01]  /*0d00*/  IMAD.U32 R4, RZ, RZ, UR13 ;  /* 0x0000000dff047e24 */ /* 0x000fe2000f8e00ff */
[----:B------:R-:W-:Y:S01]  /*0d10*/  UMOV UR5, URZ ;  /* 0x0000003f00057c82 */ /* 0x000fe20008000000 */
[----:B------:R-:W-:Y:S01]  /*0d20*/  UMOV UR4, URZ ;  /* 0x0000003f00047c82 */ /* 0x000fe20008000000 */
[----:B------:R-:W-:-:S04]  /*0d30*/  USHF.R.S32.HI UR9, URZ, 0x1f, UR8 ;  /* 0x0000001f3f097899 */ /* 0x000fc80008011408 */
[----:B------:R-:W-:Y:S01]  /*0d40*/  ULEA.HI UR9, UR9, UR8, URZ, 0x7 ;  /* 0x0000000809097291 */ /* 0x000fe2000f8f383f */
[----:B----4-:R-:W-:-:S13]  /*0d50*/  ISETP.NE.AND P2, PT, R0, 0x1, PT ;  /* 0x000000010000780c */ /* 0x010fda0003f45270 */
[----:B01----:R-:W0:Y:S01]  /*0d60*/  @P2 LDC R3, c[0x0][0x10] ;  /* 0x00000400ff032b82 */ /* 0x003e220000000800 */
[----:B------:R-:W-:Y:S02]  /*0d70*/  @P2 IMAD.MOV.U32 R17, RZ, RZ, RZ ;  /* 0x000000ffff112224 */ /* 0x000fe400078e00ff */
[----:B------:R-:W-:-:S05]  /*0d80*/  @P2 IMAD.MOV.U32 R5, RZ, RZ, RZ ;  /* 0x000000ffff052224 */ /* 0x000fca00078e00ff */
[----:B------:R-:W1:Y:S01]  /*0d90*/  @!P2 LDC R9, c[0x0][0xc] ;  /* 0x00000300ff09ab82 */ /* 0x000e620000000800 */
[----:B------:R-:W-:Y:S01]  /*0da0*/  ULDC UR6, c[0x0][0xc] ;  /* 0x0000030000067ab9 */ /* 0x000fe20000000800 */
[----:B------:R-:W-:Y:S02]  /*0db0*/  ULDC UR7, c[0x0][0x10] ;  /* 0x0000040000077ab9 */ /* 0x000fe40000000800 */
[----:B------:R-:W-:-:S04]  /*0dc0*/  UIMAD.WIDE.U32 UR6, UR6, UR7, URZ ;  /* 0x00000007060672a5 */ /* 0x000fc8000f8e003f */
[----:B------:R-:W4:Y:S01]  /*0dd0*/  LDC R8, c[0x0][0x14] ;  /* 0x00000500ff087b82 */ /* 0x000f220000000800 */
[----:B0-----:R-:W-:Y:S01]  /*0de0*/  @P2 IMAD.WIDE.U32 R2, R3, UR13, R16 ;  /* 0x0000000d03022c25 */ /* 0x001fe2000f8e0010 */
[----:B------:R-:W-:-:S03]  /*0df0*/  USHF.R.S32.HI UR13, URZ, 0x7, UR9 ;  /* 0x000000073f0d7899 */ /* 0x000fc60008011409 */
[----:B------:R-:W-:Y:S02]  /*0e00*/  @P2 IMAD.IADD R3, R3, 0x1, R5 ;  /* 0x0000000103032824 */ /* 0x000fe400078e0205 */
[----:B------:R-:W-:Y:S02]  /*0e10*/  IMAD.MOV.U32 R5, RZ, RZ, RZ ;  /* 0x000000ffff057224 */ /* 0x000fe400078e00ff */
[----:B-1----:R-:W-:-:S04]  /*0e20*/  @!P2 IMAD.WIDE.U32 R4, R16, R9, R4 ;  /* 0x000000091004a225 */ /* 0x002fc800078e0004 */
[----:B------:R-:W-:Y:S02]  /*0e30*/  @!P2 IMAD.MOV.U32 R2, RZ, RZ, R4 ;  /* 0x000000ffff02a224 */ /* 0x000fe400078e0004 */
[C---:B----4-:R-:W-:Y:S02]  /*0e40*/  IMAD R21, R8.reuse, UR7, RZ ;  /* 0x0000000708157c24 */ /* 0x050fe4000f8e02ff */
[----:B------:R-:W-:Y:S01]  /*0e50*/  IMAD.WIDE.U32 R8, R8, UR6, RZ ;  /* 0x0000000608087c25 */ /* 0x000fe2000f8e00ff */
[----:B------:R-:W-:-:S03]  /*0e60*/  ULDC.64 UR6, c[0x0][0x650] ;  /* 0x0001940000067ab9 */ /* 0x000fc60000000a00 */
[----:B------:R-:W-:Y:S02]  /*0e70*/  @!P2 IMAD.MOV.U32 R3, RZ, RZ, R5 ;  /* 0x000000ffff03a224 */ /* 0x000fe400078e0005 */
[----:B------:R-:W-:Y:S01]  /*0e80*/  IMAD.IADD R0, R9, 0x1, R21 ;  /* 0x0000000109007824 */ /* 0x000fe200078e0215 */
[----:B------:R-:W-:Y:S06]  /*0e90*/  @P0 BRA `(.L_x_12) ;  /* 0x0000000000200947 */ /* 0x000fec0003800000 */
[----:B------:R-:W-:Y:S01]  /*0ea0*/  UISETP.GE.U32.AND UP0, UPT, UR13, 0x9, UPT ;  /* 0x000000090d00788c */ /* 0x000fe2000bf06070 */
[----:B------:R-:W-:Y:S01]  /*0eb0*/  IADD3 R2, P0, R2, R8, RZ ;  /* 0x0000000802027210 */ /* 0x000fe20007f1e0ff */
[----:B------:R-:W-:-:S04]  /*0ec0*/  UIMAD.WIDE.U32 UR4, UR13, 0x38e38e39, URZ ;  /* 0x38e38e390d0478a5 */ /* 0x000fc8000f8e003f */
[----:B------:R-:W-:Y:S01]  /*0ed0*/  USHF.R.U32.HI UR5, URZ, 0x1, UR5 ;  /* 0x000000013f057899 */ /* 0x000fe20008011605 */
[----:B------:R-:W-:Y:S02]  /*0ee0*/  IMAD.X R3, R0, 0x1, R3, P0 ;  /* 0x0000000100037824 */ /* 0x000fe400000e0603 */
[----:B------:R-:W-:Y:S02]  /*0ef0*/  UMOV UR4, URZ ;  /* 0x0000003f00047c82 */ /* 0x000fe40008000000 */
[----:B------:R-:W-:Y:S02]  /*0f00*/  @UP0 ULOP3.LUT UR4, UR5, 0x1, URZ, 0xc0, !UPT ;  /* 0x0000000105040892 */ /* 0x000fe4000f8ec03f */
[----:B------:R-:W-:-:S12]  /*0f10*/  UIMAD UR5, UR5, -0x9, UR13 ;  /* 0xfffffff7050578a4 */ /* 0x000fd8000f8e020d */
.L_x_12:
[----:B------:R-:W-:Y:S01]  /*0f20*/  ISETP.GE.U32.AND P0, PT, R2, UR6, PT ;  /* 0x0000000602007c0c */ /* 0x000fe2000bf06070 */
[----:B------:R-:W-:Y:S01]  /*0f30*/  IMAD.MOV.U32 R6, RZ, RZ, -0x1 ;  /* 0xffffffffff067424 */ /* 0x000fe200078e00ff */
[----:B------:R-:W-:Y:S01]  /*0f40*/  PRMT R20, RZ, 0x7610, R20 ;  /* 0x00007610ff147816 */ /* 0x000fe20000000014 */
[----:B------:R-:W-:Y:S01]  /*0f50*/  IMAD.MOV.U32 R5, RZ, RZ, -0x1 ;  /* 0xffffffffff057424 */ /* 0x000fe200078e00ff */
[----:B------:R-:W-:Y:S01]  /*0f60*/  ISETP.GE.U32.AND.EX P0, PT, R3, UR7, PT, P0 ;  /* 0x0000000703007c0c */ /* 0x000fe2000bf06100 */
[----:B------:R-:W-:-:S12]  /*0f70*/  IMAD.MOV.U32 R4, RZ, RZ, -0x1 ;  /* 0xffffffffff047424 */ /* 0x000fd800078e00ff */
[----:B------:R-:W-:Y:S05]  /*0f80*/  @P0 BRA `(.L_x_13) ;  /* 0x0000000400240947 */ /* 0x000fea0003800000 */
[----:B------:R-:W0:Y:S01]  /*0f90*/  LDC.64 R28, c[0x0][0x628] ;  /* 0x00018a00ff1c7b82 */ /* 0x000e220000000a00 */
[----:B------:R-:W-:Y:S02]  /*0fa0*/  IMAD.MOV.U32 R4, RZ, RZ, R2 ;  /* 0x000000ffff047224 */ /* 0x000fe400078e0002 */
[----:B------:R-:W-:-:S05]  /*0fb0*/  IMAD.MOV.U32 R5, RZ, RZ, R3 ;  /* 0x000000ffff057224 */ /* 0x000fca00078e0003 */
[----:B------:R-:W1:Y:S08]  /*0fc0*/  LDC R6, c[0x0][0x630] ;  /* 0x00018c00ff067b82 */ /* 0x000e700000000800 */
[----:B------:R-:W4:Y:S01]  /*0fd0*/  LDC.64 R30, c[0x0][0x620] ;  /* 0x00018800ff1e7b82 */ /* 0x000f220000000a00 */
[----:B0-----:R-:W-:-:S04]  /*0fe0*/  ISETP.NE.U32.AND P0, PT, R28, RZ, PT ;  /* 0x000000ff1c00720c */ /* 0x001fc80003f05070 */
[----:B------:R-:W-:-:S13]  /*0ff0*/  ISETP.NE.AND.EX P0, PT, R29, RZ, PT, P0 ;  /* 0x000000ff1d00720c */ /* 0x000fda0003f05300 */
[----:B-1--4-:R-:W-:Y:S05]  /*1000*/  @!P0 BRA `(.L_x_14) ;  /* 0x0000000000288947 */ /* 0x012fea0003800000 */
[----:B------:R-:W0:Y:S02]  /*1010*/  LDC R23, c[0x0][0x634] ;  /* 0x00018d00ff177b82 */ /* 0x000e240000000800 */
[----:B0-----:R-:W-:-:S05]  /*1020*/  IADD3 R23, P0, R2, R23, RZ ;  /* 0x0000001702177210 */ /* 0x001fca0007f1e0ff */
[----:B------:R-:W-:-:S04]  /*1030*/  IMAD.X R27, RZ, RZ, R3, P0 ;  /* 0x000000ffff1b7224 */ /* 0x000fc800000e0603 */
[----:B------:R-:W-:-:S04]  /*1040*/  IMAD.WIDE.U32 R4, R27, R28, RZ ;  /* 0x0000001c1b047225 */ /* 0x000fc800078e00ff */
[----:B------:R-:W-:-:S04]  /*1050*/  IMAD.WIDE.U32 R20, P0, R23, R29, R4 ;  /* 0x0000001d17147225 */ /* 0x000fc80007800004 */
[----:B------:R-:W-:-:S04]  /*1060*/  IMAD.WIDE.U32 R4, R23, R28, RZ ;  /* 0x0000001c17047225 */ /* 0x000fc800078e00ff */
[----:B------:R-:W-:Y:S01]  /*1070*/  IMAD.X R23, RZ, RZ, RZ, P0 ;  /* 0x000000ffff177224 */ /* 0x000fe200000e06ff */
[----:B------:R-:W-:Y:S01]  /*1080*/  IADD3 RZ, P0, R5, R20, RZ ;  /* 0x0000001405ff7210 */ /* 0x000fe20007f1e0ff */
[----:B------:R-:W-:-:S04]  /*1090*/  IMAD.MOV.U32 R22, RZ, RZ, R21 ;  /* 0x000000ffff167224 */ /* 0x000fc800078e0015 */
[----:B------:R-:W-:-:S08]  /*10a0*/  IMAD.WIDE.U32.X R4, R27, R29, R22, P0 ;  /* 0x0000001d1b047225 */ /* 0x000fd000000e0416 */
.L_x_14:
[----:B------:R-:W0:Y:S01]  /*10b0*/  LDC.64 R32, c[0x0][0x640] ;  /* 0x00019000ff207b82 */ /* 0x000e220000000a00 */
[-CC-:B------:R-:W-:Y:S01]  /*10c0*/  SHF.R.U64 R36, R4, R6.reuse, R5.reuse ;  /* 0x0000000604247219 */ /* 0x180fe20000001205 */
[----:B------:R-:W-:Y:S01]  /*10d0*/  IMAD.MOV.U32 R37, RZ, RZ, 0x1 ;  /* 0x00000001ff257424 */ /* 0x000fe200078e00ff */
[----:B------:R-:W-:Y:S02]  /*10e0*/  SHF.R.U32.HI R4, RZ, R6, R5 ;  /* 0x00000006ff047219 */ /* 0x000fe40000011605 */
[----:B------:R-:W-:-:S03]  /*10f0*/  IADD3 R21, P0, RZ, -R36, RZ ;  /* 0x80000024ff157210 */ /* 0x000fc60007f1e0ff */
[----:B------:R-:W1:Y:S02]  /*1100*/  LDC R20, c[0x0][0x618] ;  /* 0x00018600ff147b82 */ /* 0x000e640000000800 */
[----:B------:R-:W-:-:S04]  /*1110*/  IMAD.X R5, RZ, RZ, ~R4, P0 ;  /* 0x000000ffff057224 */ /* 0x000fc800000e0e04 */
[-C--:B------:R-:W-:Y:S02]  /*1120*/  IMAD R6, R5, R30.reuse, RZ ;  /* 0x0000001e05067224 */ /* 0x080fe400078e02ff */
[----:B------:R-:W4:Y:S01]  /*1130*/  LDC R23, c[0x0][0x608] ;  /* 0x00018200ff177b82 */ /* 0x000f220000000800 */
[----:B------:R-:W-:-:S04]  /*1140*/  IMAD.WIDE.U32 R4, R21, R30, R2 ;  /* 0x0000001e15047225 */ /* 0x000fc800078e0002 */
[----:B------:R-:W-:-:S03]  /*1150*/  IMAD R21, R21, R31, R6 ;  /* 0x0000001f15157224 */ /* 0x000fc600078e0206 */
[----:B------:R-:W2:Y:S01]  /*1160*/  LDC R28, c[0x0][0x658] ;  /* 0x00019600ff1c7b82 */ /* 0x000ea20000000800 */
[----:B------:R-:W-:Y:S01]  /*1170*/  IMAD.IADD R5, R5, 0x1, R21 ;  /* 0x0000000105057824 */ /* 0x000fe200078e0215 */
[----:B0-----:R-:W-:Y:S01]  /*1180*/  ISETP.NE.U32.AND P0, PT, R32, RZ, PT ;  /* 0x000000ff2000720c */ /* 0x001fe20003f05070 */
[----:B------:R-:W-:-:S03]  /*1190*/  IMAD.MOV.U32 R21, RZ, RZ, -0x1 ;  /* 0xffffffffff157424 */ /* 0x000fc600078e00ff */
[----:B------:R-:W-:Y:S02]  /*11a0*/  ISETP.NE.AND.EX P0, PT, R33, RZ, PT, P0 ;  /* 0x000000ff2100720c */ /* 0x000fe40003f05300 */
[----:B------:R-:W0:Y:S01]  /*11b0*/  LDC R31, c[0x0][0x600] ;  /* 0x00018000ff1f7b82 */ /* 0x000e220000000800 */
[-CC-:B-1----:R-:W-:Y:S02]  /*11c0*/  SHF.R.U64 R29, R4, R20.reuse, R5.reuse ;  /* 0x00000014041d7219 */ /* 0x182fe40000001205 */
[----:B------:R-:W-:-:S05]  /*11d0*/  SHF.R.U32.HI R4, RZ, R20, R5 ;  /* 0x00000014ff047219 */ /* 0x000fca0000011605 */
[----:B------:R-:W1:Y:S01]  /*11e0*/  LDC R30, c[0x0][0x648] ;  /* 0x00019200ff1e7b82 */ /* 0x000e620000000800 */
[-CC-:B----4-:R-:W-:Y:S02]  /*11f0*/  SHF.R.U64 R39, R29, R23.reuse, R4.reuse ;  /* 0x000000171d277219 */ /* 0x190fe40000001204 */
[----:B------:R-:W-:-:S05]  /*1200*/  SHF.R.U32.HI R5, RZ, R23, R4 ;  /* 0x00000017ff057219 */ /* 0x000fca0000011604 */
[----:B------:R-:W4:Y:S01]  /*1210*/  LDC R35, c[0x0][0x638] ;  /* 0x00018e00ff237b82 */ /* 0x000f220000000800 */
[-C--:B--2---:R-:W-:Y:S02]  /*1220*/  SHF.L.U32 R4, R21, R28.reuse, RZ ;  /* 0x0000001c15047219 */ /* 0x084fe400000006ff */
[--C-:B------:R-:W-:Y:S02]  /*1230*/  SHF.R.U64 R38, R39, R28, R5.reuse ;  /* 0x0000001c27267219 */ /* 0x100fe40000001205 */
[----:B------:R-:W-:Y:S02]  /*1240*/  LOP3.LUT R6, RZ, R4, RZ, 0x33, !PT ;  /* 0x00000004ff067212 */ /* 0x000fe400078e33ff */
[----:B------:R-:W-:Y:S01]  /*1250*/  SHF.R.U32.HI R5, RZ, R28, R5 ;  /* 0x0000001cff057219 */ /* 0x000fe20000011605 */
[----:B------:R-:W2:Y:S01]  /*1260*/  LDC R34, c[0x0][0x610] ;  /* 0x00018400ff227b82 */ /* 0x000ea20000000800 */
[----:B------:R-:W-:Y:S01]  /*1270*/  IMAD.MOV.U32 R4, RZ, RZ, R38 ;  /* 0x000000ffff047224 */ /* 0x000fe200078e0026 */
[----:B------:R-:W-:Y:S06]  /*1280*/  @!P0 BRA `(.L_x_15) ;  /* 0x0000000000288947 */ /* 0x000fec0003800000 */
[----:B------:R-:W3:Y:S02]  /*1290*/  LDC R23, c[0x0][0x64c] ;  /* 0x00019300ff177b82 */ /* 0x000ee40000000800 */
[----:B---3--:R-:W-:-:S05]  /*12a0*/  IADD3 R23, P0, R38, R23, RZ ;  /* 0x0000001726177210 */ /* 0x008fca0007f1e0ff */
        /* <DEDUP_REMOVED lines=8> */
.L_x_15:
[----:B-1----:R-:W-:Y:S01]  /*1330*/  SHF.R.U64 R17, R4, R30, R5 ;  /* 0x0000001e04117219 */ /* 0x002fe20000001205 */
[----:B------:R-:W-:Y:S01]  /*1340*/  @P2 IMAD R24, R25, R26, R16 ;  /* 0x0000001a19182224 */ /* 0x000fe200078e0210 */
[----:B------:R-:W-:Y:S02]  /*1350*/  SHF.L.U32 R4, R37, R28, RZ ;  /* 0x0000001c25047219 */ /* 0x000fe400000006ff */
[----:B------:R-:W-:Y:S01]  /*1360*/  LOP3.LUT R5, R39, R6, RZ, 0xc0, !PT ;  /* 0x0000000627057212 */ /* 0x000fe200078ec0ff */
[----:B0-----:R-:W-:Y:S02]  /*1370*/  VIADD R6, R31, 0xffffffff ;  /* 0xffffffff1f067836 */ /* 0x001fe40000000000 */
[----:B------:R-:W-:Y:S02]  /*1380*/  IMAD.MOV R20, RZ, RZ, -R17 ;  /* 0x000000ffff147224 */ /* 0x000fe400078e0a11 */
[----:B------:R-:W-:Y:S01]  /*1390*/  IMAD R5, R4, R17, R5 ;  /* 0x0000001104057224 */ /* 0x000fe200078e0205 */
[----:B------:R-:W-:Y:S01]  /*13a0*/  LOP3.LUT R17, R29, R6, RZ, 0xc0, !PT ;  /* 0x000000061d117212 */ /* 0x000fe200078ec0ff */
[----:B----4-:R-:W-:-:S02]  /*13b0*/  IMAD R4, R20, R35, R38 ;  /* 0x0000002314047224 */ /* 0x010fc400078e0226 */
[----:B--2---:R-:W-:Y:S02]  /*13c0*/  IMAD R6, R5, R34, R24 ;  /* 0x0000002205067224 */ /* 0x004fe400078e0218 */
[----:B------:R-:W-:Y:S02]  /*13d0*/  IMAD R17, R4, R31, R17 ;  /* 0x0000001f04117224 */ /* 0x000fe400078e0211 */
[----:B------:R-:W-:Y:S02]  /*13e0*/  IMAD.MOV.U32 R20, RZ, RZ, 0x1 ;  /* 0x00000001ff147424 */ /* 0x000fe400078e00ff */
[----:B------:R-:W-:Y:S01]  /*13f0*/  IMAD.MOV.U32 R4, RZ, RZ, R36 ;  /* 0x000000ffff047224 */ /* 0x000fe200078e0024 */
[----:B------:R-:W-:Y:S02]  /*1400*/  SEL R5, R17, R6, !P2 ;  /* 0x0000000611057207 */ /* 0x000fe40005000000 */
[----:B------:R-:W-:-:S07]  /*1410*/  SEL R6, R6, R17, !P2 ;  /* 0x0000001106067207 */ /* 0x000fce0005000000 */
.L_x_13:
[----:B------:R-:W-:Y:S05]  /*1420*/  @!P3 BRA `(.L_x_16) ;  /* 0x00000000000cb947 */ /* 0x000fea0003800000 */
[----:B------:R-:W-:Y:S01]  /*1430*/  UCGABAR_WAIT ;  /* 0x0000000000007dc7 */ /* 0x000fe20008000000 */
[----:B------:R-:W-:Y:S01]  /*1440*/  CCTL.IVALL ;  /* 0x00000000ff00798f */ /* 0x000fe20002000000 */
[----:B------:R-:W-:Y:S05]  /*1450*/  BRA `(.L_x_17) ;  /* 0x0000000000047947 */ /* 0x000fea0003800000 */
.L_x_16:
[----:B------:R-:W-:Y:S06]  /*1460*/  BAR.SYNC.DEFER_BLOCKING 0x0 ;  /* 0x0000000000007b1d */ /* 0x000fec0000010000 */
.L_x_17:
[----:B------:R-:W-:Y:S05]  /*1470*/  @!P4 BRA `(.L_x_18) ;  /* 0x0000006c00c8c947 */ /* 0x000fea0003800000 */
[----:B------:R-:W-:-:S13]  /*1480*/  ISETP.GT.U32.AND P0, PT, R40, 0x1, PT ;  /* 0x000000012800780c */ /* 0x000fda0003f04070 */
[----:B------:R-:W-:Y:S05]  /*1490*/  @P0 EXIT ;  /* 0x000000000000094d */ /* 0x000fea0003800000 */
.L_x_19:
[----:B------:R-:W-:-:S08]  /*14a0*/  NOP ;  /* 0x0000000000007918 */ /* 0x000fd00000000000 */
[----:B------:R-:W0:Y:S02]  /*14b0*/  USETMAXREG.TRY_ALLOC.CTAPOOL UP0, 0xe8 ;  /* 0x000000e8000079c8 */ /* 0x000e240008000600 */
[----:B0-----:R-:W-:-:S13]  /*14c0*/  PLOP3.LUT P0, PT, PT, PT, UP0, 0x80, 0x0 ;  /* 0x000000000000781c */ /* 0x001fda0003f0f008 */
[----:B------:R-:W-:Y:S05]  /*14d0*/  @!P0 BRA `(.L_x_19) ;  /* 0xfffffffc00f08947 */ /* 0x000fea000383ffff */
[----:B------:R-:W-:-:S13]  /*14e0*/  LOP3.LUT P0, RZ, R20, 0xff, RZ, 0xc0, !PT ;  /* 0x000000ff14ff7812 */ /* 0x000fda000780c0ff */
[----:B------:R-:W-:Y:S05]  /*14f0*/  @!P0 EXIT ;  /* 0x000000000000894d */ /* 0x000fea0003800000 */
[----:B------:R-:W0:Y:S01]  /*1500*/  S2UR UR6, SR_CgaCtaId ;  /* 0x00000000000679c3 */ /* 0x000e220000008800 */
[CC--:B------:R-:W-:Y:S01]  /*1510*/  LEA.HI R11, R19.reuse, R10.reuse, RZ, 0x2 ;  /* 0x0000000a130b7211 */ /* 0x0c0fe200078f10ff */
[----:B------:R-:W-:Y:S01]  /*1520*/  UIADD3 UR7, UR11, -0x1, URZ ;  /* 0xffffffff0b077890 */ /* 0x000fe2000fffe03f */
[----:B------:R-:W-:Y:S01]  /*1530*/  LEA.HI R19, R19, R10, RZ, 0x5 ;  /* 0x0000000a13137211 */ /* 0x000fe200078f28ff */
[----:B------:R-:W-:Y:S01]  /*1540*/  UMOV UR9, 0x400 ;  /* 0x0000040000097882 */ /* 0x000fe20000000000 */
[--C-:B------:R-:W-:Y:S01]  /*1550*/  SHF.R.S32.HI R18, RZ, 0x2, R11.reuse ;  /* 0x00000002ff127819 */ /* 0x100fe2000001140b */
[----:B------:R-:W-:Y:S01]  /*1560*/  UISETP.LT.AND UP0, UPT, UR13, 0x1, UPT ;  /* 0x000000010d00788c */ /* 0x000fe2000bf01270 */
[----:B------:R-:W-:Y:S01]  /*1570*/  SHF.R.S32.HI R17, RZ, 0x1f, R11 ;  /* 0x0000001fff117819 */ /* 0x000fe2000001140b */
[----:B------:R-:W-:Y:S01]  /*1580*/  USHF.L.U32 UR21, UR13, 0x1, URZ ;  /* 0x000000010d157899 */ /* 0x000fe2000800063f */
[----:B------:R-:W-:Y:S01]  /*1590*/  LOP3.LUT R11, R11, 0xfffffffc, RZ, 0xc0, !PT ;  /* 0xfffffffc0b0b7812 */ /* 0x000fe200078ec0ff */
[----:B------:R-:W-:Y:S01]  /*15a0*/  USEL UR10, UR13, 0x1, UP0 ;  /* 0x000000010d0a7887 */ /* 0x000fe20008000000 */
[----:B------:R-:W-:Y:S01]  /*15b0*/  LEA.HI R17, R17, R18, RZ, 0x3 ;  /* 0x0000001211117211 */ /* 0x000fe200078f18ff */
[----:B------:R-:W-:Y:S01]  /*15c0*/  UISETP.NE.AND UP0, UPT, UR7, URZ, UPT ;  /* 0x0000003f0700728c */ /* 0x000fe2000bf05270 */
[----:B------:R-:W-:Y:S01]  /*15d0*/  LOP3.LUT R148, R7, 0x1, RZ, 0xfc, !PT ;  /* 0x0000000107947812 */ /* 0x000fe200078efcff */
[----:B------:R-:W-:Y:S01]  /*15e0*/  IMAD.IADD R16, R10, 0x1, -R11 ;  /* 0x000000010a107824 */ /* 0x000fe200078e0a0b */
[----:B------:R-:W-:Y:S01]  /*15f0*/  LOP3.LUT R17, R17, 0xfffffff8, RZ, 0xc0, !PT ;  /* 0xfffffff811117812 */ /* 0x000fe200078ec0ff */
[----:B------:R-:W-:-:S04]  /*1600*/  UIADD3 UR10, -UR10, UR13, URZ ;  /* 0x0000000d0a0a7290 */ /* 0x000fc8000fffe13f */
[----:B------:R-:W-:Y:S01]  /*1610*/  IMAD.IADD R18, R18, 0x1, -R17 ;  /* 0x0000000112127824 */ /* 0x000fe200078e0a11 */
[----:B------:R-:W-:Y:S01]  /*1620*/  SHF.R.S32.HI R17, RZ, 0x5, R19 ;  /* 0x00000005ff117819 */ /* 0x000fe20000011413 */
[----:B0-----:R-:W-:-:S03]  /*1630*/  ULEA UR9, UR6, UR9, 0x18 ;  /* 0x0000000906097291 */ /* 0x001fc6000f8ec03f */
[--C-:B------:R-:W-:Y:S01]  /*1640*/  SHF.R.S32.HI R19, RZ, 0x1f, R18.reuse ;  /* 0x0000001fff137819 */ /* 0x100fe20000011412 */
[----:B------:R-:W-:Y:S01]  /*1650*/  USHF.L.U32 UR6, UR7, 0x3, URZ ;  /* 0x0000000307067899 */ /* 0x000fe2000800063f */
[C-C-:B------:R-:W-:Y:S01]  /*1660*/  IMAD R20, R17.reuse, -0x10, -R18.reuse ;  /* 0xfffffff011147824 */ /* 0x140fe200078e0a12 */
[----:B------:R-:W-:Y:S02]  /*1670*/  USEL UR7, URZ, 0x1, UP0 ;  /* 0x000000013f077887 */ /* 0x000fe40008000000 */
[----:B------:R-:W-:Y:S01]  /*1680*/  ULOP3.LUT UR6, UR6, 0x8, URZ, 0xc0, !UPT ;  /* 0x0000000806067892 */ /* 0x000fe2000f8ec03f */
[----:B------:R-:W-:Y:S01]  /*1690*/  IMAD.WIDE R10, R17, 0x10, R18 ;  /* 0x00000010110a7825 */ /* 0x000fe200078e0212 */
[----:B------:R-:W-:Y:S02]  /*16a0*/  UIADD3 UR22, UR9, 0xa0, URZ ;  /* 0x000000a009167890 */ /* 0x000fe4000fffe03f */
[----:B------:R-:W-:Y:S01]  /*16b0*/  ULOP3.LUT UR23, UR6, 0x8, URZ, 0x3c, !UPT ;  /* 0x0000000806177892 */ /* 0x000fe2000f8e3c3f */
[----:B------:R-:W-:Y:S01]  /*16c0*/  IMAD.U32 R150, RZ, RZ, UR7 ;  /* 0x00000007ff967e24 */ /* 0x000fe2000f8e00ff */
[----:B------:R-:W-:-:S02]  /*16d0*/  ULOP3.LUT UR12, UR6, 0x18, URZ, 0x3c, !UPT ;  /* 0x00000018060c7892 */ /* 0x000fc4000f8e3c3f */
[----:B------:R-:W-:Y:S01]  /*16e0*/  ULEA UR11, UR11, UR22, 0x3 ;  /* 0x000000160b0b7291 */ /* 0x000fe2000f8e183f */
[----:B------:R-:W-:Y:S02]  /*16f0*/  ULDC UR6, c[0x0][0x284] ;  /* 0x0000a10000067ab9 */ /* 0x000fe40000000800 */
[----:B------:R-:W-:-:S09]  /*1700*/  VIADD R17, R20, UR6 ;  /* 0x0000000614117c36 */ /* 0x000fd20008000000 */
.L_x_174:
[----:B------:R-:W-:Y:S01]  /*1710*/  SHF.L.U32 R18, R150, 0x1f, RZ ;  /* 0x0000001f96127819 */ /* 0x000fe200000006ff */
[----:B------:R-:W0:Y:S01]  /*1720*/  LDC R19, c[0x0][0x28c] ;  /* 0x0000a300ff137b82 */ /* 0x000e220000000800 */
[----:B------:R-:W-:Y:S01]  /*1730*/  UMOV UR6, URZ ;  /* 0x0000003f00067c82 */ /* 0x000fe20008000000 */
[----:B------:R-:W-:Y:S01]  /*1740*/  UMOV UR20, UR5 ;  /* 0x0000000500147c82 */ /* 0x000fe20008000000 */
[----:B-1----:R-:W1:Y:S01]  /*1750*/  SYNCS.PHASECHK.TRANS64.TRYWAIT P0, [UR11+-0x8], R18 ;  /* 0xfffff812ff0075a7 */ /* 0x002e62000800014b */
[----:B0-----:R-:W-:Y:S01]  /*1760*/  ISETP.GE.AND P1, PT, R19, 0x1, PT ;  /* 0x000000011300780c */ /* 0x001fe20003f26270 */
[----:B-1-34-:R-:W-:-:S12]  /*1770*/  @!P0 BRA `(.L_x_20) ;  /* 0x0000007c00c08947 */ /* 0x01afd80003800000 */
.L_x_201:
[----:B------:R-:W-:Y:S01]  /*1780*/  UMOV UR7, URZ ;  /* 0x0000003f00077c82 */ /* 0x000fe20008000000 */
[----:B------:R-:W-:Y:S01]  /*1790*/  UMOV UR8, URZ ;  /* 0x0000003f00087c82 */ /* 0x000fe20008000000 */
[----:B------:R-:W-:Y:S02]  /*17a0*/  CS2R R88, SRZ ;  /* 0x0000000000587805 */ /* 0x000fe4000001ff00 */
[----:B------:R-:W-:Y:S02]  /*17b0*/  CS2R R22, SRZ ;  /* 0x0000000000167805 */ /* 0x000fe4000001ff00 */
[----:B------:R-:W-:Y:S02]  /*17c0*/  CS2R R90, SRZ ;  /* 0x00000000005a7805 */ /* 0x000fe4000001ff00 */
[----:B------:R-:W-:Y:S02]  /*17d0*/  CS2R R92, SRZ ;  /* 0x00000000005c7805 */ /* 0x000fe4000001ff00 */
[----:B------:R-:W-:-:S02]  /*17e0*/  CS2R R94, SRZ ;  /* 0x00000000005e7805 */ /* 0x000fc4000001ff00 */
[----:B------:R-:W-:Y:S02]  /*17f0*/  CS2R R96, SRZ ;  /* 0x0000000000607805 */ /* 0x000fe4000001ff00 */
        /* <DEDUP_REMOVED lines=24> */
[----:B------:R-:W-:Y:S01]  /*1980*/  CS2R R146, SRZ ;  /* 0x0000000000927805 */ /* 0x000fe2000001ff00 */
[----:B------:R-:W-:Y:S01]  /*1990*/  IMAD.MOV.U32 R149, RZ, RZ, RZ ;  /* 0x000000ffff957224 */ /* 0x000fe200078e00ff */
[----:B------:R-:W-:Y:S01]  /*19a0*/  CS2R R24, SRZ ;  /* 0x0000000000187805 */ /* 0x000fe2000001ff00 */
[----:B------:R-:W-:Y:S01]  /*19b0*/  IMAD.MOV.U32 R151, RZ, RZ, RZ ;  /* 0x000000ffff977224 */ /* 0x000fe200078e00ff */
[----:B------:R-:W-:Y:S01]  /*19c0*/  CS2R R26, SRZ ;  /* 0x00000000001a7805 */ /* 0x000fe2000001ff00 */
[----:B------:R-:W-:Y:S01]  /*19d0*/  IMAD.U32 R152, RZ, RZ, UR4 ;  /* 0x00000004ff987e24 */ /* 0x000fe2000f8e00ff */
        /* <DEDUP_REMOVED lines=29> */
[----:B------:R-:W-:Y:S01]  /*1bb0*/  CS2R R86, SRZ ;  /* 0x0000000000567805 */ /* 0x000fe2000001ff00 */
[----:B------:R-:W-:Y:S06]  /*1bc0*/  @!P1 BRA `(.L_x_21) ;  /* 0x00000008006c9947 */ /* 0x000fec0003800000 */
[----:B------:R-:W-:-:S13]  /*1bd0*/  ISETP.NE.AND P1, PT, R148, 0x3, PT ;  /* 0x000000039400780c */ /* 0x000fda0003f25270 */
[----:B------:R-:W-:Y:S05]  /*1be0*/  @!P1 BRA `(.L_x_22) ;  /* 0x0000000000049947 */ /* 0x000fea0003800000 */
[----:B------:R-:W-:Y:S01]  /*1bf0*/  BPT.TRAP 0x1 ;  /* 0x000000040000795c */ /* 0x000fe20000300000 */
.L_x_22:
[----:B------:R-:W-:Y:S01]  /*1c00*/  ULEA UR6, UR5, UR9, 0x3 ;  /* 0x0000000905067291 */ /* 0x000fe2000f8e183f */
[----:B0-----:R-:W-:-:S05]  /*1c10*/  IMAD.U32 R18, RZ, RZ, UR4 ;  /* 0x00000004ff127e24 */ /* 0x001fca000f8e00ff */
[----:B------:R-:W-:-:S04]  /*1c20*/  SHF.L.U32 R18, R18, 0x1f, RZ ;  /* 0x0000001f12127819 */ /* 0x000fc800000006ff */
[----:B------:R0:W1:Y:S01]  /*1c30*/  SYNCS.PHASECHK.TRANS64.TRYWAIT P0, [UR6], R18 ;  /* 0x00000012ff0075a7 */ /* 0x0000620008000146 */
[----:B------:R-:W-:Y:S05]  /*1c40*/  @!P1 BRA `(.L_x_23) ;  /* 0x0000000000049947 */ /* 0x000fea0003800000 */
[----:B------:R-:W-:Y:S01]  /*1c50*/  BPT.TRAP 0x1 ;  /* 0x000000040000795c */ /* 0x000fe20000300000 */
.L_x_23:
[----:B-1----:R-:W-:Y:S05]  /*1c60*/  @P0 BRA `(.L_x_24) ;  /* 0x0000000000080947 */ /* 0x002fea0003800000 */
[----:B------:R-:W1:Y:S02]  /*1c70*/  SYNCS.PHASECHK.TRANS64.TRYWAIT P0, [UR6], R18 ;  /* 0x00000012ff0075a7 */ /* 0x000e640008000146 */
[----:B-1----:R-:W-:Y:S05]  /*1c80*/  @!P0 BRA `(.L_x_25) ;  /* 0x0000007800948947 */ /* 0x002fea0003800000 */
.L_x_24:
[----:B------:R-:W-:Y:S01]  /*1c90*/  UIADD3 UR6, UR9, 0x180, URZ ;  /* 0x0000018009067890 */ /* 0x000fe2000fffe03f */
[----:B------:R-:W-:Y:S01]  /*1ca0*/  WARPGROUP.ARRIVE ;  /* 0x00000000000079c5 */ /* 0x000fe20000000000 */
[----:B------:R-:W-:Y:S01]  /*1cb0*/  UIADD3 UR7, UR9, 0x12180, URZ ;  /* 0x0001218009077890 */ /* 0x000fe2000fffe03f */
[----:B------:R-:W-:Y:S01]  /*1cc0*/  CS2R R88, SRZ ;  /* 0x0000000000587805 */ /* 0x000fe2000001ff00 */
[----:B------:R-:W-:Y:S01]  /*1cd0*/  USHF.R.U32.HI UR6, URZ, 0x4, UR6 ;  /* 0x000000043f067899 */ /* 0x000fe20008011606 */
[----:B------:R-:W-:Y:S01]  /*1ce0*/  CS2R R22, SRZ ;  /* 0x0000000000167805 */ /* 0x000fe2000001ff00 */
[----:B------:R-:W-:Y:S01]  /*1cf0*/  USHF.R.U32.HI UR7, URZ, 0x4, UR7 ;  /* 0x000000043f077899 */ /* 0x000fe20008011607 */
[----:B------:R-:W-:Y:S01]  /*1d00*/  CS2R R90, SRZ ;  /* 0x00000000005a7805 */ /* 0x000fe2000001ff00 */
[----:B------:R-:W-:Y:S01]  /*1d10*/  ULOP3.LUT UR6, UR6, 0x3fff, URZ, 0xc0, !UPT ;  /* 0x00003fff06067892 */ /* 0x000fe2000f8ec03f */
[----:B------:R-:W-:Y:S01]  /*1d20*/  CS2R R92, SRZ ;  /* 0x00000000005c7805 */ /* 0x000fe2000001ff00 */
[----:B------:R-:W-:Y:S01]  /*1d30*/  ULOP3.LUT UR7, UR7, 0x3fff, URZ, 0xc0, !UPT ;  /* 0x00003fff07077892 */ /* 0x000fe2000f8ec03f */
[----:B------:R-:W-:Y:S01]  /*1d40*/  CS2R R94, SRZ ;  /* 0x00000000005e7805 */ /* 0x000fe2000001ff00 */
[----:B------:R-:W-:Y:S01]  /*1d50*/  ULOP3.LUT UR6, UR6, 0x10000, URZ, 0xfc, !UPT ;  /* 0x0001000006067892 */ /* 0x000fe2000f8efc3f */
[----:B------:R-:W-:Y:S01]  /*1d60*/  CS2R R96, SRZ ;  /* 0x0000000000607805 */ /* 0x000fe2000001ff00 */
[----:B------:R-:W-:Y:S01]  /*1d70*/  ULOP3.LUT UR7, UR7, 0x10000, URZ, 0xfc, !UPT ;  /* 0x0001000007077892 */ /* 0x000fe2000f8efc3f */
[----:B------:R-:W-:Y:S01]  /*1d80*/  CS2R R98, SRZ ;  /* 0x0000000000627805 */ /* 0x000fe2000001ff00 */
[----:B------:R-:W-:Y:S01]  /*1d90*/  ULEA UR6, UR5, UR6, 0x9 ;  /* 0x0000000605067291 */ /* 0x000fe2000f8e483f */
[----:B------:R-:W-:Y:S01]  /*1da0*/  CS2R R102, SRZ ;  /* 0x0000000000667805 */ /* 0x000fe2000001ff00 */
[----:B------:R-:W-:Y:S01]  /*1db0*/  ULEA UR7, UR5, UR7, 0xa ;  /* 0x0000000705077291 */ /* 0x000fe2000f8e503f */
[----:B------:R-:W-:Y:S01]  /*1dc0*/  CS2R R100, SRZ ;  /* 0x0000000000647805 */ /* 0x000fe2000001ff00 */
[----:B------:R-:W-:Y:S01]  /*1dd0*/  UMOV UR17, 0x40000040 ;  /* 0x4000004000117882 */ /* 0x000fe20000000000 */
[----:B------:R-:W-:Y:S01]  /*1de0*/  UMOV UR19, 0x40000040 ;  /* 0x4000004000137882 */ /* 0x000fe20000000000 */
[----:B------:R-:W-:Y:S01]  /*1df0*/  CS2R R104, SRZ ;  /* 0x0000000000687805 */ /* 0x000fe2000001ff00 */
[----:B------:R-:W-:Y:S01]  /*1e00*/  UMOV UR16, UR6 ;  /* 0x0000000600107c82 */ /* 0x000fe20008000000 */
[----:B------:R-:W-:Y:S01]  /*1e10*/  CS2R R106, SRZ ;  /* 0x00000000006a7805 */ /* 0x000fe2000001ff00 */
[----:B------:R-:W-:Y:S01]  /*1e20*/  UMOV UR18, UR7 ;  /* 0x0000000700127c82 */ /* 0x000fe20008000000 */
[----:B------:R-:W-:Y:S01]  /*1e30*/  CS2R R108, SRZ ;  /* 0x00000000006c7805 */ /* 0x000fe2000001ff00 */
[----:B------:R-:W-:Y:S01]  /*1e40*/  QGMMA.64x128x32.F32.E4M3.E4M3 R24, gdesc[UR16], RZ, !UPT ;  /* 0x01e00000101879f3 */ /* 0x000fe2000c7008ff */
[----:B------:R-:W-:Y:S01]  /*1e50*/  UIADD3 UR16, UR6, 0x2, URZ ;  /* 0x0000000206107890 */ /* 0x000fe2000fffe03f */
[----:B------:R-:W-:Y:S01]  /*1e60*/  CS2R R110, SRZ ;  /* 0x00000000006e7805 */ /* 0x000fe2000001ff00 */
[----:B------:R-:W-:Y:S01]  /*1e70*/  UIADD3 UR18, UR7, 0x2, URZ ;  /* 0x0000000207127890 */ /* 0x000fe2000fffe03f */
[----:B------:R-:W-:Y:S01]  /*1e80*/  CS2R R112, SRZ ;  /* 0x0000000000707805 */ /* 0x000fe2000001ff00 */
[----:B------:R-:W-:Y:S01]  /*1e90*/  UMOV UR17, 0x40000040 ;  /* 0x4000004000117882 */ /* 0x000fe20000000000 */
[----:B------:R-:W-:Y:S01]  /*1ea0*/  UMOV UR19, 0x40000040 ;  /* 0x4000004000137882 */ /* 0x000fe20000000000 */
        /* <DEDUP_REMOVED lines=17> */
[----:B------:R-:W-:Y:S02]  /*1fc0*/  IMAD.MOV.U32 R149, RZ, RZ, RZ ;  /* 0x000000ffff957224 */ /* 0x000fe400078e00ff */
[----:B------:R-:W-:Y:S01]  /*1fd0*/  IMAD.MOV.U32 R151, RZ, RZ, RZ ;  /* 0x000000ffff977224 */ /* 0x000fe200078e00ff */
[----:B------:R-:W-:Y:S01]  /*1fe0*/  QGMMA.64x128x32.F32.E4M3.E4M3 R24, gdesc[UR16], R24 ;  /* 0x01e00000101879f3 */ /* 0x000fe20008700818 */
[----:B------:R-:W-:-:S02]  /*1ff0*/  UIADD3 UR16, UR6, 0x4, URZ ;  /* 0x0000000406107890 */ /* 0x000fc4000fffe03f */
[----:B------:R-:W-:Y:S01]  /*2000*/  UIADD3 UR18, UR7, 0x4, URZ ;  /* 0x0000000407127890 */ /* 0x000fe2000fffe03f */
[----:B------:R-:W-:Y:S01]  /*2010*/  UMOV UR17, 0x40000040 ;  /* 0x4000004000117882 */ /* 0x000fe20000000000 */
[----:B------:R-:W-:-:S07]  /*2020*/  UMOV UR19, 0x40000040 ;  /* 0x4000004000137882 */ /* 0x000fce0000000000 */
[----:B------:R-:W-:Y:S01]  /*2030*/  QGMMA.64x128x32.F32.E4M3.E4M3 R24, gdesc[UR16], R24 ;  /* 0x01e00000101879f3 */ /* 0x000fe20008700818 */
[----:B------:R-:W-:Y:S02]  /*2040*/  UIADD3 UR18, UR7, 0x6, URZ ;  /* 0x0000000607127890 */ /* 0x000fe4000fffe03f */
[----:B------:R-:W-:Y:S01]  /*2050*/  UIADD3 UR16, UR6, 0x6, URZ ;  /* 0x0000000606107890 */ /* 0x000fe2000fffe03f */
[----:B------:R-:W-:Y:S01]  /*2060*/  ULDC UR7, c[0x0][0x50c] ;  /* 0x0001430000077ab9 */ /* 0x000fe20000000800 */
[----:B------:R-:W-:Y:S01]  /*2070*/  UMOV UR17, 0x40000040 ;  /* 0x4000004000117882 */ /* 0x000fe20000000000 */
[----:B------:R-:W-:Y:S01]  /*2080*/  UISETP.NE.AND UP0, UPT, UR7, 0x4, UPT ;  /* 0x000000040700788c */ /* 0x000fe2000bf05270 */
[----:B------:R-:W-:Y:S01]  /*2090*/  UMOV UR19, 0x40000040 ;  /* 0x4000004000137882 */ /* 0x000fe20000000000 */
[----:B------:R-:W-:Y:S02]  /*20a0*/  UMOV UR6, 0x4 ;  /* 0x0000000400067882 */ /* 0x000fe40000000000 */
[----:B------:R-:W-:-:S06]  /*20b0*/  USEL UR7, URZ, 0x1, UP0 ;  /* 0x000000013f077887 */ /* 0x000fcc0008000000 */
[----:B------:R-:W-:Y:S01]  /*20c0*/  ISETP.NE.AND P0, PT, RZ, UR7, PT ;  /* 0x00000007ff007c0c */ /* 0x000fe2000bf05270 */
[----:B------:R-:W-:-:S12]  /*20d0*/  QGMMA.64x128x32.F32.E4M3.E4M3 R24, gdesc[UR16], R24, gsb0 ;  /* 0x01e00000101879f3 */ /* 0x000fd80008000818 */
[----:B------:R-:W-:Y:S05]  /*20e0*/  @!P0 BRA `(.L_x_26) ;  /* 0x0000000400088947 */ /* 0x000fea0003800000 */
[----:B------:R-:W-:Y:S02]  /*20f0*/  WARPGROUP.DEPBAR.LE gsb0, 0x0 ;  /* 0x00008000000079c5 */ /* 0x000fe40000010000 */
[----:B------:R-:W-:-:S01]  /*2100*/  FADD R151, RZ, R24 ;  /* 0x00000018ff977221 */ /* 0x000fc20000000000 */
[----:B------:R-:W-:Y:S01]  /*2110*/  FADD R146, RZ, R25 ;  /* 0x00000019ff927221 */ /* 0x000fe20000000000 */
        /* <DEDUP_REMOVED lines=62> */
[----:B------:R-:W-:-:S06]  /*2500*/  UMOV UR6, URZ ;  /* 0x0000003f00067c82 */ /* 0x000fcc0008000000 */
.L_x_26:
[----:B------:R-:W-:-:S04]  /*2510*/  UIADD3 UR20, UR5, 0x1, URZ ;  /* 0x0000000105147890 */ /* 0x000fc8000fffe03f */
[----:B------:R-:W-:-:S04]  /*2520*/  UISETP.NE.AND UP0, UPT, UR20, 0x9, UPT ;  /* 0x000000091400788c */ /* 0x000fc8000bf05270 */
[----:B------:R-:W-:Y:S02]  /*2530*/  USEL UR8, URZ, 0x1, UP0 ;  /* 0x000000013f087887 */ /* 0x000fe40008000000 */
[----:B------:R-:W-:Y:S02]  /*2540*/  USEL UR20, UR20, URZ, UP0 ;  /* 0x0000003f14147287 */ /* 0x000fe40008000000 */
[----:B------:R-:W-:-:S06]  /*2550*/  ULOP3.LUT UR8, UR4, UR8, URZ, 0x3c, !UPT ;  /* 0x0000000804087292 */ /* 0x000fcc000f8e3c3f */
[----:B------:R-:W-:Y:S01]  /*2560*/  IMAD.U32 R152, RZ, RZ, UR8 ;  /* 0x00000008ff987e24 */ /* 0x000fe2000f8e00ff */
[----:B------:R-:W-:-:S06]  /*2570*/  UMOV UR8, 0x1 ;  /* 0x0000000100087882 */ /* 0x000fcc0000000000 */
.L_x_21:
[----:B------:R-:W-:-:S06]  /*2580*/  UISETP.GE.AND UP0, UPT, UR10, 0x1, UPT ;  /* 0x000000010a00788c */ /* 0x000fcc000bf06270 */
[----:B------:R-:W-:-:S13]  /*2590*/  PLOP3.LUT P0, PT, PT, PT, UP0, 0x80, 0x0 ;  /* 0x000000000000781c */ /* 0x000fda0003f0f008 */
[----:B------:R-:W-:Y:S05]  /*25a0*/  @!P0 BRA `(.L_x_27) ;  /* 0x0000000800388947 */ /* 0x000fea0003800000 */
[----:B01----:R-:W-:Y:S01]  /*25b0*/  IMAD.U32 R18, RZ, RZ, UR10 ;  /* 0x0000000aff127e24 */ /* 0x003fe2000f8e00ff */
[----:B------:R-:W-:Y:S01]  /*25c0*/  ULDC UR24, c[0x0][0x50c] ;  /* 0x0001430000187ab9 */ /* 0x000fe20000000800 */
[----:B------:R-:W-:-:S07]  /*25d0*/  IMAD.U32 R19, RZ, RZ, UR5 ;  /* 0x00000005ff137e24 */ /* 0x000fce000f8e00ff */
.L_x_35:
[----:B------:R-:W-:-:S13]  /*25e0*/  ISETP.NE.AND P1, PT, R148, 0x3, PT ;  /* 0x000000039400780c */ /* 0x000fda0003f25270 */
[----:B------:R-:W-:Y:S05]  /*25f0*/  @!P1 BRA `(.L_x_28) ;  /* 0x0000000000049947 */ /* 0x000fea0003800000 */
[----:B------:R-:W-:Y:S01]  /*2600*/  BPT.TRAP 0x1 ;  /* 0x000000040000795c */ /* 0x000fe20000300000 */
.L_x_28:
[----:B------:R-:W-:Y:S01]  /*2610*/  ULEA UR16, UR20, UR9, 0x3 ;  /* 0x0000000914107291 */ /* 0x000fe2000f8e183f */
[----:B------:R-:W-:-:S08]  /*2620*/  SHF.L.U32 R20, R152, 0x1f, RZ ;  /* 0x0000001f98147819 */ /* 0x000fd000000006ff */
[----:B------:R0:W1:Y:S01]  /*2630*/  SYNCS.PHASECHK.TRANS64.TRYWAIT P0, [UR16], R20 ;  /* 0x00000014ff0075a7 */ /* 0x0000620008000150 */
[----:B------:R-:W-:Y:S05]  /*2640*/  @!P1 BRA `(.L_x_29) ;  /* 0x0000000000049947 */ /* 0x000fea0003800000 */
[----:B------:R-:W-:Y:S01]  /*2650*/  BPT.TRAP 0x1 ;  /* 0x000000040000795c */ /* 0x000fe20000300000 */
.L_x_29:
[----:B-1----:R-:W-:Y:S05]  /*2660*/  @P0 BRA `(.L_x_30) ;  /* 0x0000000000080947 */ /* 0x002fea0003800000 */
[----:B------:R-:W1:Y:S02]  /*2670*/  SYNCS.PHASECHK.TRANS64.TRYWAIT P0, [UR16], R20 ;  /* 0x00000014ff0075a7 */ /* 0x000e640008000150 */
[----:B-1----:R-:W-:Y:S05]  /*2680*/  @!P0 BRA `(.L_x_31) ;  /* 0x00000070002c8947 */ /* 0x002fea0003800000 */
.L_x_30:
[----:B------:R-:W-:Y:S01]  /*2690*/  UIADD3 UR16, UR9, 0x180, URZ ;  /* 0x0000018009107890 */ /* 0x000fe2000fffe03f */
[----:B------:R-:W-:Y:S01]  /*26a0*/  WARPGROUP.ARRIVE ;  /* 0x00000000000079c5 */ /* 0x000fe20000000000 */
[----:B------:R-:W-:Y:S02]  /*26b0*/  UIADD3 UR17, UR9, 0x12180, URZ ;  /* 0x0001218009117890 */ /* 0x000fe4000fffe03f */
[----:B------:R-:W-:Y:S02]  /*26c0*/  UISETP.NE.AND UP0, UPT, UR7, URZ, UPT ;  /* 0x0000003f0700728c */ /* 0x000fe4000bf05270 */
[----:B------:R-:W-:Y:S02]  /*26d0*/  USHF.R.U32.HI UR16, URZ, 0x4, UR16 ;  /* 0x000000043f107899 */ /* 0x000fe40008011610 */
[----:B------:R-:W-:Y:S02]  /*26e0*/  USHF.R.U32.HI UR17, URZ, 0x4, UR17 ;  /* 0x000000043f117899 */ /* 0x000fe40008011611 */
[----:B------:R-:W-:-:S02]  /*26f0*/  USEL UR8, UR8, URZ, !UP0 ;  /* 0x0000003f08087287 */ /* 0x000fc4000c000000 */
[----:B------:R-:W-:Y:S02]  /*2700*/  ULOP3.LUT UR16, UR16, 0x3fff, URZ, 0xc0, !UPT ;  /* 0x00003fff10107892 */ /* 0x000fe4000f8ec03f */
[----:B------:R-:W-:Y:S02]  /*2710*/  ULOP3.LUT UR17, UR17, 0x3fff, URZ, 0xc0, !UPT ;  /* 0x00003fff11117892 */ /* 0x000fe4000f8ec03f */
[----:B------:R-:W-:Y:S02]  /*2720*/  UISETP.NE.U32.AND UP0, UPT, UR8, URZ, UPT ;  /* 0x0000003f0800728c */ /* 0x000fe4000bf05070 */
[----:B------:R-:W-:Y:S02]  /*2730*/  ULOP3.LUT UR7, UR16, 0x10000, URZ, 0xfc, !UPT ;  /* 0x0001000010077892 */ /* 0x000fe4000f8efc3f */
[----:B------:R-:W-:Y:S02]  /*2740*/  ULOP3.LUT UR8, UR17, 0x10000, URZ, 0xfc, !UPT ;  /* 0x0001000011087892 */ /* 0x000fe4000f8efc3f */
[----:B------:R-:W-:-:S02]  /*2750*/  ULEA UR7, UR20, UR7, 0x9 ;  /* 0x0000000714077291 */ /* 0x000fc4000f8e483f */
[----:B------:R-:W-:Y:S01]  /*2760*/  ULEA UR8, UR20, UR8, 0xa ;  /* 0x0000000814087291 */ /* 0x000fe2000f8e503f */
[----:B------:R-:W-:Y:S01]  /*2770*/  UMOV UR17, 0x40000040 ;  /* 0x4000004000117882 */ /* 0x000fe20000000000 */
[----:B------:R-:W-:Y:S01]  /*2780*/  UMOV UR19, 0x40000040 ;  /* 0x4000004000137882 */ /* 0x000fe20000000000 */
[----:B------:R-:W-:Y:S02]  /*2790*/  UIADD3 UR6, UR6, 0x4, URZ ;  /* 0x0000000406067890 */ /* 0x000fe4000fffe03f */
[----:B------:R-:W-:Y:S02]  /*27a0*/  UMOV UR16, UR7 ;  /* 0x0000000700107c82 */ /* 0x000fe40008000000 */
[----:B------:R-:W-:Y:S02]  /*27b0*/  UMOV UR18, UR8 ;  /* 0x0000000800127c82 */ /* 0x000fe40008000000 */
[----:B------:R-:W-:Y:S01]  /*27c0*/  QGMMA.64x128x32.F32.E4M3.E4M3 R24, gdesc[UR16], R24, UP0 ;  /* 0x01e00000101879f3 */ /* 0x000fe2000bf00818 */
[----:B------:R-:W-:-:S02]  /*27d0*/  UIADD3 UR16, UR7, 0x2, URZ ;  /* 0x0000000207107890 */ /* 0x000fc4000fffe03f */
[----:B------:R-:W-:Y:S01]  /*27e0*/  UIADD3 UR18, UR8, 0x2, URZ ;  /* 0x0000000208127890 */ /* 0x000fe2000fffe03f */
[----:B------:R-:W-:Y:S01]  /*27f0*/  UMOV UR17, 0x40000040 ;  /* 0x4000004000117882 */ /* 0x000fe20000000000 */
[----:B------:R-:W-:Y:S01]  /*2800*/  UMOV UR19, 0x40000040 ;  /* 0x4000004000137882 */ /* 0x000fe20000000000 */
[----:B------:R-:W-:-:S06]  /*2810*/  UISETP.NE.AND UP0, UPT, UR6, UR24, UPT ;  /* 0x000000180600728c */ /* 0x000fcc000bf05270 */
[----:B------:R-:W-:Y:S01]  /*2820*/  QGMMA.64x128x32.F32.E4M3.E4M3 R24, gdesc[UR16], R24 ;  /* 0x01e00000101879f3 */ /* 0x000fe20008700818 */
[----:B------:R-:W-:Y:S02]  /*2830*/  UIADD3 UR16, UR7, 0x4, URZ ;  /* 0x0000000407107890 */ /* 0x000fe4000fffe03f */
[----:B------:R-:W-:Y:S01]  /*2840*/  UIADD3 UR18, UR8, 0x4, URZ ;  /* 0x0000000408127890 */ /* 0x000fe2000fffe03f */
[----:B------:R-:W-:Y:S01]  /*2850*/  UMOV UR17, 0x40000040 ;  /* 0x4000004000117882 */ /* 0x000fe20000000000 */
[----:B------:R-:W-:-:S07]  /*2860*/  UMOV UR19, 0x40000040 ;  /* 0x4000004000137882 */ /* 0x000fce0000000000 */
[----:B------:R-:W-:Y:S01]  /*2870*/  QGMMA.64x128x32.F32.E4M3.E4M3 R24, gdesc[UR16], R24 ;  /* 0x01e00000101879f3 */ /* 0x000fe20008700818 */
[----:B------:R-:W-:Y:S02]  /*2880*/  UIADD3 UR16, UR7, 0x6, URZ ;  /* 0x0000000607107890 */ /* 0x000fe4000fffe03f */
[----:B------:R-:W-:Y:S01]  /*2890*/  UIADD3 UR18, UR8, 0x6, URZ ;  /* 0x0000000608127890 */ /* 0x000fe2000fffe03f */
[----:B------:R-:W-:Y:S01]  /*28a0*/  UMOV UR17, 0x40000040 ;  /* 0x4000004000117882 */ /* 0x000fe20000000000 */
[----:B------:R-:W-:Y:S01]  /*28b0*/  UMOV UR19, 0x40000040 ;  /* 0x4000004000137882 */ /* 0x000fe20000000000 */
[----:B------:R-:W-:-:S06]  /*28c0*/  USEL UR7, URZ, 0x1, UP0 ;  /* 0x000000013f077887 */ /* 0x000fcc0008000000 */
[----:B------:R-:W-:Y:S01]  /*28d0*/  ISETP.NE.AND P0, PT, RZ, UR7, PT ;  /* 0x00000007ff007c0c */ /* 0x000fe2000bf05270 */
[----:B------:R-:W-:Y:S03]  /*28e0*/  QGMMA.64x128x32.F32.E4M3.E4M3 R24, gdesc[UR16], R24, gsb0 ;  /* 0x01e00000101879f3 */ /* 0x000fe60008000818 */
[----:B------:R-:W-:-:S09]  /*28f0*/  WARPGROUP.DEPBAR.LE gsb0, 0x1 ;  /* 0x00008000000079c5 */ /* 0x000fd20000010100 */
[----:B------:R-:W-:Y:S05]  /*2900*/  @!P0 BRA `(.L_x_32) ;  /* 0x0000000400088947 */ /* 0x000fea0003800000 */
[----:B------:R-:W-:Y:S02]  /*2910*/  WARPGROUP.DEPBAR.LE gsb0, 0x0 ;  /* 0x00008000000079c5 */ /* 0x000fe40000010000 */
[----:B------:R-:W-:-:S01]  /*2920*/  FADD R151, R24, R151 ;  /* 0x0000009718977221 */ /* 0x000fc20000000000 */
[----:B------:R-:W-:Y:S01]  /*2930*/  FADD R146, R25, R146 ;  /* 0x0000009219927221 */ /* 0x000fe20000000000 */
        /* <DEDUP_REMOVED lines=62> */
[----:B------:R-:W-:-:S06]  /*2d20*/  UMOV UR6, URZ ;  /* 0x0000003f00067c82 */ /* 0x000fcc0008000000 */
.L_x_32:
[----:B------:R-:W-:Y:S05]  /*2d30*/  @!P1 BRA `(.L_x_33) ;  /* 0x0000000000049947 */ /* 0x000fea0003800000 */
[----:B------:R-:W-:Y:S01]  /*2d40*/  BPT.TRAP 0x1 ;  /* 0x000000040000795c */ /* 0x000fe20000300000 */
.L_x_33:
[----:B------:R-:W-:-:S13]  /*2d50*/  ISETP.NE.AND P0, PT, R13, RZ, PT ;  /* 0x000000ff0d00720c */ /* 0x000fda0003f05270 */
[----:B01----:R-:W-:-:S05]  /*2d60*/  @P0 LEA R20, R19, UR9, 0x3 ;  /* 0x0000000913140c11 */ /* 0x003fca000f8e18ff */
[----:B------:R-:W-:-:S05]  /*2d70*/  @P0 VIADD R21, R20, 0x48 ;  /* 0x0000004814150836 */ /* 0x000fca0000000000 */
[----:B------:R-:W-:-:S04]  /*2d80*/  @P0 PRMT R21, R12, 0x654, R21 ;  /* 0x000006540c150816 */ /* 0x000fc80000000015 */
[----:B------:R0:W-:Y:S01]  /*2d90*/  @P0 SYNCS.ARRIVE.TRANS64.RED.A1T0 RZ, [R21+URZ], RZ ;  /* 0x000000ff15ff09a7 */ /* 0x0001e2000810043f */
[----:B------:R-:W-:-:S13]  /*2da0*/  ISETP.GT.U32.AND P0, PT, R7, 0x1, PT ;  /* 0x000000010700780c */ /* 0x000fda0003f04070 */
[----:B0-----:R-:W-:Y:S05]  /*2db0*/  @P0 BRA `(.L_x_34) ;  /* 0x0000000000040947 */ /* 0x001fea0003800000 */
[----:B------:R-:W-:Y:S01]  /*2dc0*/  BPT.TRAP 0x1 ;  /* 0x000000040000795c */ /* 0x000fe20000300000 */
.L_x_34:
[----:B------:R-:W-:Y:S01]  /*2dd0*/  UIADD3 UR20, UR20, 0x1, URZ ;  /* 0x0000000114147890 */ /* 0x000fe2000fffe03f */
[C---:B------:R-:W-:Y:S01]  /*2de0*/  ISETP.GT.AND P1, PT, R18.reuse, 0x1, PT ;  /* 0x000000011200780c */ /* 0x040fe20003f24270 */
[----:B------:R-:W-:Y:S02]  /*2df0*/  VIADD R19, R19, 0x1 ;  /* 0x0000000113137836 */ /* 0x000fe40000000000 */
[----:B------:R-:W-:Y:S01]  /*2e00*/  UISETP.NE.AND UP0, UPT, UR20, 0x9, UPT ;  /* 0x000000091400788c */ /* 0x000fe2000bf05270 */
[----:B------:R-:W-:Y:S02]  /*2e10*/  VIADD R18, R18, 0xffffffff ;  /* 0xffffffff12127836 */ /* 0x000fe40000000000 */
[C---:B------:R-:W-:Y:S01]  /*2e20*/  ISETP.NE.AND P0, PT, R19.reuse, 0x9, PT ;  /* 0x000000091300780c */ /* 0x040fe20003f05270 */
[----:B------:R-:W-:Y:S02]  /*2e30*/  USEL UR8, URZ, 0x1, UP0 ;  /* 0x000000013f087887 */ /* 0x000fe40008000000 */
[----:B------:R-:W-:Y:S01]  /*2e40*/  USEL UR20, UR20, URZ, UP0 ;  /* 0x0000003f14147287 */ /* 0x000fe20008000000 */
[----:B------:R-:W-:-:S03]  /*2e50*/  SEL R19, R19, RZ, P0 ;  /* 0x000000ff13137207 */ /* 0x000fc60000000000 */
[----:B------:R-:W-:Y:S01]  /*2e60*/  LOP3.LUT R152, R152, UR8, RZ, 0x3c, !PT ;  /* 0x0000000898987c12 */ /* 0x000fe2000f8e3cff */
[----:B------:R-:W-:Y:S01]  /*2e70*/  UMOV UR8, 0x1 ;  /* 0x0000000100087882 */ /* 0x000fe20000000000 */
[----:B------:R-:W-:Y:S06]  /*2e80*/  @P1 BRA `(.L_x_35) ;  /* 0xfffffff400d41947 */ /* 0x000fec000383ffff */
.L_x_27:
[----:B------:R-:W-:Y:S01]  /*2e90*/  UISETP.NE.AND UP0, UPT, UR6, URZ, UPT ;  /* 0x0000003f0600728c */ /* 0x000fe2000bf05270 */
[----:B01----:R-:W0:Y:S01]  /*2ea0*/  LDC R18, c[0x0][0x28c] ;  /* 0x0000a300ff127b82 */ /* 0x003e220000000800 */
[----:B------:R-:W-:Y:S02]  /*2eb0*/  IMAD.U32 R19, RZ, RZ, UR23 ;  /* 0x00000017ff137e24 */ /* 0x000fe4000f8e00ff */
[----:B------:R-:W-:-:S06]  /*2ec0*/  USEL UR6, URZ, 0x1, !UP0 ;  /* 0x000000013f067887 */ /* 0x000fcc000c000000 */
[----:B------:R-:W-:-:S13]  /*2ed0*/  ISETP.NE.AND P0, PT, RZ, UR6, PT ;  /* 0x00000006ff007c0c */ /* 0x000fda000bf05270 */
[----:B------:R-:W-:Y:S05]  /*2ee0*/  @!P0 BRA `(.L_x_36) ;  /* 0x0000000400048947 */ /* 0x000fea0003800000 */
[----:B------:R-:W-:Y:S02]  /*2ef0*/  WARPGROUP.DEPBAR.LE gsb0, 0x0 ;  /* 0x00008000000079c5 */ /* 0x000fe40000010000 */
[----:B------:R-:W-:Y:S01]  /*2f00*/  FADD R151, R24, R151 ;  /* 0x0000009718977221 */ /* 0x000fe20000000000 */
        /* <DEDUP_REMOVED lines=62> */
[----:B------:R-:W-:-:S07]  /*32f0*/  FADD R88, R88, R87 ;  /* 0x0000005758587221 */ /* 0x000fce0000000000 */
.L_x_36:
[----:B0-----:R-:W-:Y:S01]  /*3300*/  ISETP.GE.AND P0, PT, R18, 0x1, PT ;  /* 0x000000011200780c */ /* 0x001fe20003f06270 */
[----:B------:R0:W-:Y:S01]  /*3310*/  SYNCS.ARRIVE.TRANS64.A1T0 RZ, [R19+UR22], RZ ;  /* 0x000000ff13ff79a7 */ /* 0x0001e20008100016 */
[----:B------:R-:W-:-:S11]  /*3320*/  WARPGROUP.DEPBAR.LE gsb0, 0x0 ;  /* 0x00008000000079c5 */ /* 0x000fd60000010000 */
[----:B------:R-:W-:Y:S05]  /*3330*/  @!P0 BRA `(.L_x_37) ;  /* 0x0000000000488947 */ /* 0x000fea0003800000 */
[----:B------:R-:W-:-:S13]  /*3340*/  ISETP.NE.AND P0, PT, R148, 0x3, PT ;  /* 0x000000039400780c */ /* 0x000fda0003f05270 */
[----:B------:R-:W-:Y:S05]  /*3350*/  @!P0 BRA `(.L_x_38) ;  /* 0x0000000000048947 */ /* 0x000fea0003800000 */
[----:B------:R-:W-:Y:S01]  /*3360*/  BPT.TRAP 0x1 ;  /* 0x000000040000795c */ /* 0x000fe20000300000 */
.L_x_38:
[----:B------:R-:W-:-:S13]  /*3370*/  ISETP.NE.AND P0, PT, R13, RZ, PT ;  /* 0x000000ff0d00720c */ /* 0x000fda0003f05270 */
[----:B------:R-:W-:-:S05]  /*3380*/  VOTEU.ANY UP0, P0 ;  /* 0x00000000003f7886 */ /* 0x000fca0000000100 */
[----:B------:R-:W-:-:S06]  /*3390*/  @UP0 UIADD3 UR6, UR10, UR5, URZ ;  /* 0x000000050a060290 */ /* 0x000fcc000fffe03f */
[----:B------:R-:W-:Y:S02]  /*33a0*/  IMAD.U32 R18, RZ, RZ, UR6 ;  /* 0x00000006ff127e24 */ /* 0x000fe4000f8e00ff */
[----:B------:R-:W-:Y:S02]  /*33b0*/  IMAD.U32 R21, RZ, RZ, UR6 ;  /* 0x00000006ff157e24 */ /* 0x000fe4000f8e00ff */
[----:B0-----:R-:W-:-:S05]  /*33c0*/  @P0 IMAD.WIDE.U32 R18, R18, 0x38e38e39, RZ ;  /* 0x38e38e3912120825 */ /* 0x001fca00078e00ff */
[----:B------:R-:W-:-:S05]  /*33d0*/  @P0 SHF.R.U32.HI R18, RZ, 0x1, R19 ;  /* 0x00000001ff120819 */ /* 0x000fca0000011613 */
[----:B------:R-:W-:-:S05]  /*33e0*/  @P0 IMAD R18, R18, -0x9, R21 ;  /* 0xfffffff712120824 */ /* 0x000fca00078e0215 */
[----:B------:R-:W-:-:S05]  /*33f0*/  @P0 LEA R18, R18, UR9, 0x3 ;  /* 0x0000000912120c11 */ /* 0x000fca000f8e18ff */
[----:B------:R-:W-:-:S05]  /*3400*/  @P0 VIADD R19, R18, 0x48 ;  /* 0x0000004812130836 */ /* 0x000fca0000000000 */
[----:B------:R-:W-:-:S04]  /*3410*/  @P0 PRMT R19, R12, 0x654, R19 ;  /* 0x000006540c130816 */ /* 0x000fc80000000013 */
[----:B------:R1:W-:Y:S01]  /*3420*/  @P0 SYNCS.ARRIVE.TRANS64.RED.A1T0 RZ, [R19+URZ], RZ ;  /* 0x000000ff13ff09a7 */ /* 0x0003e2000810043f */
[----:B------:R-:W-:-:S13]  /*3430*/  ISETP.GT.U32.AND P0, PT, R7, 0x1, PT ;  /* 0x000000010700780c */ /* 0x000fda0003f04070 */
[----:B-1----:R-:W-:Y:S05]  /*3440*/  @P0 BRA `(.L_x_37) ;  /* 0x0000000000040947 */ /* 0x002fea0003800000 */
[----:B------:R-:W-:Y:S01]  /*3450*/  BPT.TRAP 0x1 ;  /* 0x000000040000795c */ /* 0x000fe20000300000 */
.L_x_37:
[----:B------:R-:W-:Y:S01]  /*3460*/  SHF.L.U32 R18, R150, 0x1f, RZ ;  /* 0x0000001f96127819 */ /* 0x000fe200000006ff */
[----:B------:R-:W-:Y:S01]  /*3470*/  UIADD3 UR5, UR21, UR5, URZ ;  /* 0x0000000515057290 */ /* 0x000fe2000fffe03f */
[----:B------:R-:W1:Y:S01]  /*3480*/  LDC R29, c[0x0][0x288] ;  /* 0x0000a200ff1d7b82 */ /* 0x000e620000000800 */
[----:B------:R-:W-:Y:S01]  /*3490*/  UISETP.GE.U32.AND UP1, UPT, UR21, 0x9, UPT ;  /* 0x000000091500788c */ /* 0x000fe2000bf26070 */
[----:B------:R-:W-:Y:S01]  /*34a0*/  IMAD.SHL.U32 R26, R16, 0x2, RZ ;  /* 0x00000002101a7824 */ /* 0x000fe200078e00ff */
[----:B------:R-:W-:Y:S02]  /*34b0*/  UISETP.GT.U32.AND UP0, UPT, UR5, 0x8, UPT ;  /* 0x000000080500788c */ /* 0x000fe4000bf04070 */
[----:B------:R-:W-:Y:S02]  /*34c0*/  UIMAD.WIDE.U32 UR6, UR5, 0x38e38e39, URZ ;  /* 0x38e38e39050678a5 */ /* 0x000fe4000f8e003f */
[----:B------:R-:W-:Y:S01]  /*34d0*/  UISETP.LT.U32.AND UP0, UPT, UR21, 0x9, UP0 ;  /* 0x000000091500788c */ /* 0x000fe20008701070 */
[----:B------:R-:W4:Y:S01]  /*34e0*/  SYNCS.PHASECHK.TRANS64.TRYWAIT P0, [UR11+0x8], R18 ;  /* 0x00000812ff0075a7 */ /* 0x000f22000800014b */
[----:B------:R-:W-:Y:S01]  /*34f0*/  USHF.R.U32.HI UR6, URZ, 0x1, UR7 ;  /* 0x000000013f067899 */ /* 0x000fe20008011607 */
[----:B------:R-:W-:Y:S01]  /*3500*/  SHF.R.S32.HI R27, RZ, 0x1f, R26 ;  /* 0x0000001fff1b7819 */ /* 0x000fe2000001141a */
[----:B------:R-:W-:-:S02]  /*3510*/  USEL UR8, URZ, 0x1, !UP0 ;  /* 0x000000013f087887 */ /* 0x000fc4000c000000 */
[----:B------:R-:W-:Y:S02]  /*3520*/  UIMAD UR5, UR6, -0x9, UR5 ;  /* 0xfffffff7060578a4 */ /* 0x000fe4000f8e0205 */
[----:B------:R-:W-:-:S04]  /*3530*/  ULOP3.LUT UR4, UR4, UR8, URZ, 0x3c, !UPT ;  /* 0x0000000804047292 */ /* 0x000fc8000f8e3c3f */
[----:B------:R-:W-:Y:S01]  /*3540*/  @UP1 ULOP3.LUT UR4, UR4, 0x1, UR6, 0x78, !UPT ;  /* 0x0000000104041892 */ /* 0x000fe2000f8e7806 */
[----:B-1--4-:R-:W-:Y:S11]  /*3550*/  @!P0 BRA `(.L_x_39) ;  /* 0x0000006000908947 */ /* 0x012ff60003800000 */
.L_x_202:
[----:B------:R-:W-:Y:S01]  /*3560*/  IMAD.SHL.U32 R28, R6, 0x40, RZ ;  /* 0x00000040061c7824 */ /* 0x000fe200078e00ff */
[----:B------:R-:W-:Y:S01]  /*3570*/  ULDC UR8, c[0x0][0x284] ;  /* 0x0000a10000087ab9 */ /* 0x000fe20000000800 */
[----:B------:R-:W-:Y:S01]  /*3580*/  IMAD.SHL.U32 R33, R5, 0x80, RZ ;  /* 0x0000008005217824 */ /* 0x000fe200078e00ff */
[----:B------:R-:W-:Y:S01]  /*3590*/  SHF.R.S32.HI R34, RZ, 0x1f, R4 ;  /* 0x0000001fff227819 */ /* 0x000fe20000011404 */
[----:B------:R-:W-:Y:S01]  /*35a0*/  ULDC.64 UR6, c[0x0][0x5d0] ;  /* 0x0001740000067ab9 */ /* 0x000fe20000000a00 */
[----:B------:R-:W-:Y:S01]  /*35b0*/  ISETP.GE.AND P0, PT, R28, UR8, PT ;  /* 0x000000081c007c0c */ /* 0x000fe2000bf06270 */
[----:B0-----:R-:W-:Y:S01]  /*35c0*/  IMAD.WIDE.U32 R18, R4, UR6, R26 ;  /* 0x0000000604127c25 */ /* 0x001fe2000f8e001a */
[----:B------:R-:W-:Y:S02]  /*35d0*/  SHF.R.S32.HI R32, RZ, 0x1f, R33 ;  /* 0x0000001fff207819 */ /* 0x000fe40000011421 */
[C---:B------:R-:W-:Y:S01]  /*35e0*/  ISETP.GE.OR P0, PT, R33.reuse, R29, P0 ;  /* 0x0000001d2100720c */ /* 0x040fe20000706670 */
[----:B------:R-:W-:Y:S01]  /*35f0*/  IMAD R5, R34, UR6, RZ ;  /* 0x0000000622057c24 */ /* 0x000fe2000f8e02ff */
[----:B------:R-:W-:-:S03]  /*3600*/  IADD3 R18, P1, R33, R18, RZ ;  /* 0x0000001221127210 */ /* 0x000fc60007f3e0ff */
[----:B------:R-:W-:-:S05]  /*3610*/  IMAD R5, R4, UR7, R5 ;  /* 0x0000000704057c24 */ /* 0x000fca000f8e0205 */
[----:B------:R-:W-:-:S03]  /*3620*/  IADD3.X R19, R32, R19, R5, P1, !PT ;  /* 0x0000001320137210 */ /* 0x000fc60000ffe405 */
[----:B------:R-:W-:Y:S05]  /*3630*/  @P0 BRA `(.L_x_40) ;  /* 0x0000004400b80947 */ /* 0x000fea0003800000 */
[----:B------:R-:W0:Y:S01]  /*3640*/  LDC.64 R30, c[0x0][0x5c8] ;  /* 0x00017200ff1e7b82 */ /* 0x000e220000000a00 */
[----:B------:R-:W-:Y:S01]  /*3650*/  IMAD.WIDE R24, R6, 0x40, R10 ;  /* 0x0000004006187825 */ /* 0x000fe200078e020a */
[----:B------:R-:W-:Y:S01]  /*3660*/  ULDC.64 UR6, c[0x0][0x5c0] ;  /* 0x0001700000067ab9 */ /* 0x000fe20000000a00 */
[----:B------:R-:W-:Y:S02]  /*3670*/  BSSY B0, `(.L_x_40) ;  /* 0x000046a000007945 */ /* 0x000fe40003800000 */
[----:B------:R-:W-:-:S04]  /*3680*/  IMAD R6, R16, -0x2, R29 ;  /* 0xfffffffe10067824 */ /* 0x000fc800078e021d */
[----:B------:R-:W-:Y:S02]  /*3690*/  IMAD.IADD R6, R6, 0x1, -R33 ;  /* 0x0000000106067824 */ /* 0x000fe400078e0a21 */
[-C--:B0-----:R-:W-:Y:S02]  /*36a0*/  IMAD R5, R25, R30.reuse, RZ ;  /* 0x0000001e19057224 */ /* 0x081fe400078e02ff */
[----:B------:R-:W-:-:S04]  /*36b0*/  IMAD.WIDE.U32 R18, R24, R30, R18 ;  /* 0x0000001e18127225 */ /* 0x000fc800078e0012 */
[----:B------:R-:W-:Y:S01]  /*36c0*/  IMAD R21, R24, R31, R5 ;  /* 0x0000001f18157224 */ /* 0x000fe200078e0205 */
[----:B------:R-:W-:Y:S02]  /*36d0*/  LEA R5, P0, R30, R18, 0x3 ;  /* 0x000000121e057211 */ /* 0x000fe400078018ff */
[----:B------:R-:W-:Y:S01]  /*36e0*/  IADD3 R20, P1, R18, UR6, RZ ;  /* 0x0000000612147c10 */ /* 0x000fe2000ff3e0ff */
[----:B------:R-:W-:Y:S01]  /*36f0*/  IMAD.IADD R21, R19, 0x1, R21 ;  /* 0x0000000113157824 */ /* 0x000fe200078e0215 */
[----:B------:R-:W-:-:S04]  /*3700*/  IADD3 R18, P3, R5, UR6, RZ ;  /* 0x0000000605127c10 */ /* 0x000fc8000ff7e0ff */
[----:B------:R-:W-:Y:S01]  /*3710*/  LEA.HI.X R5, R30, R21, R31, 0x3, P0 ;  /* 0x000000151e057211 */ /* 0x000fe200000f1c1f */
[----:B------:R-:W-:Y:S01]  /*3720*/  IMAD.IADD R30, R17, 0x1, -R28 ;  /* 0x00000001111e7824 */ /* 0x000fe200078e0a1c */
[----:B---3-5:R-:W-:Y:S02]  /*3730*/  FSETP.NEU.AND P0, PT, R15, RZ, PT ;  /* 0x000000ff0f00720b */ /* 0x028fe40003f0d000 */
[----:B------:R-:W-:Y:S02]  /*3740*/  IADD3.X R21, R21, UR7, RZ, P1, !PT ;  /* 0x0000000715157c10 */ /* 0x000fe40008ffe4ff */
[----:B------:R-:W-:-:S09]  /*3750*/  IADD3.X R19, R5, UR7, RZ, P3, !PT ;  /* 0x0000000705137c10 */ /* 0x000fd20009ffe4ff */
[----:B------:R-:W-:Y:S05]  /*3760*/  @!P0 BRA `(.L_x_41) ;  /* 0x0000003400608947 */ /* 0x000fea0003800000 */
[----:B------:R-:W-:Y:S01]  /*3770*/  ULDC.64 UR6, c[0x0][0x5b8] ;  /* 0x00016e0000067ab9 */ /* 0x000fe20000000a00 */
[----:B------:R-:W-:Y:S01]  /*3780*/  ULDC.64 UR16, c[0x0][0x5a8] ;  /* 0x00016a0000107ab9 */ /* 0x000fe20000000a00 */
[----:B------:R-:W-:Y:S01]  /*3790*/  IMAD.WIDE.U32 R26, R4, UR6, R26 ;  /* 0x00000006041a7c25 */ /* 0x000fe2000f8e001a */
[----:B------:R-:W-:Y:S01]  /*37a0*/  BSSY B1, `(.L_x_42) ;  /* 0x0000010000017945 */ /* 0x000fe20003800000 */
[----:B------:R-:W-:Y:S02]  /*37b0*/  PRMT R28, RZ, 0x7610, R28 ;  /* 0x00007610ff1c7816 */ /* 0x000fe4000000001c */
[----:B------:R-:W-:Y:S01]  /*37c0*/  IMAD R5, R34, UR6, RZ ;  /* 0x0000000622057c24 */ /* 0x000fe2000f8e02ff */
[----:B------:R-:W-:-:S03]  /*37d0*/  IADD3 R26, P0, R33, R26, RZ ;  /* 0x0000001a211a7210 */ /* 0x000fc60007f1e0ff */
[----:B------:R-:W-:Y:S01]  /*37e0*/  IMAD R5, R4, UR7, R5 ;  /* 0x0000000704057c24 */ /* 0x000fe2000f8e0205 */
[----:B------:R-:W-:Y:S02]  /*37f0*/  ULDC.64 UR6, c[0x0][0x5b0] ;  /* 0x00016c0000067ab9 */ /* 0x000fe40000000a00 */
[----:B------:R-:W-:Y:S02]  /*3800*/  IMAD R29, R25, UR6, RZ ;  /* 0x00000006191d7c24 */ /* 0x000fe4000f8e02ff */
[----:B------:R-:W-:Y:S02]  /*3810*/  IADD3.X R27, R32, R27, R5, P0, !PT ;  /* 0x0000001b201b7210 */ /* 0x000fe400007fe405 */
[----:B------:R-:W-:Y:S01]  /*3820*/  ISETP.GE.AND P0, PT, R30, 0x1, PT ;  /* 0x000000011e00780c */ /* 0x000fe20003f06270 */
[C---:B------:R-:W-:Y:S02]  /*3830*/  IMAD R29, R24.reuse, UR7, R29 ;  /* 0x00000007181d7c24 */ /* 0x040fe4000f8e021d */
[----:B------:R-:W-:Y:S01]  /*3840*/  IMAD.WIDE.U32 R4, R24, UR6, R26 ;  /* 0x0000000618047c25 */ /* 0x000fe2000f8e001a */
[----:B------:R-:W-:-:S02]  /*3850*/  ISETP.LT.OR P4, PT, R6, 0x1, !P0 ;  /* 0x000000010600780c */ /* 0x000fc40004781670 */
[----:B------:R-:W-:-:S04]  /*3860*/  IADD3 R4, P1, R4, UR16, RZ ;  /* 0x0000001004047c10 */ /* 0x000fc8000ff3e0ff */
[----:B------:R-:W-:-:S07]  /*3870*/  IADD3.X R5, R5, UR17, R29, P1, !PT ;  /* 0x0000001105057c10 */ /* 0x000fce0008ffe41d */
[----:B------:R-:W-:Y:S05]  /*3880*/  @P4 BRA `(.L_x_43) ;  /* 0x0000000000044947 */ /* 0x000fea0003800000 */
[----:B------:R0:W5:Y:S02]  /*3890*/  LDG.E.U8 R28, desc[UR14][R4.64] ;  /* 0x0000000e041c7981 */ /* 0x000164000c1e1100 */
.L_x_43:
[----:B------:R-:W-:Y:S05]  /*38a0*/  BSYNC B1 ;  /* 0x0000000000017941 */ /* 0x000fea0003800000 */
.L_x_42:
[----:B-----5:R-:W-:Y:S01]  /*38b0*/  LOP3.LUT R28, R28, 0xff, RZ, 0xc0, !PT ;  /* 0x000000ff1c1c7812 */ /* 0x020fe200078ec0ff */
[----:B------:R-:W-:Y:S01]  /*38c0*/  BSSY B1, `(.L_x_44) ;  /* 0x000000b000017945 */ /* 0x000fe20003800000 */
[----:B------:R-:W-:Y:S02]  /*38d0*/  ISETP.LT.OR P3, PT, R6, 0x2, !P0 ;  /* 0x000000020600780c */ /* 0x000fe40004761670 */
[----:B------:R-:W-:-:S05]  /*38e0*/  F2FP.F16.E4M3.UNPACK_B R28, R28 ;  /* 0x0000001cff1c723e */ /* 0x000fca00020006ff */
[----:B------:R-:W-:-:S05]  /*38f0*/  HADD2.F32 R28, -RZ, R28.H0_H0 ;  /* 0x2000001cff1c7230 */ /* 0x000fca0000004100 */
[----:B------:R-:W-:-:S04]  /*3900*/  FMUL R28, R28, R15 ;  /* 0x0000000f1c1c7220 */ /* 0x000fc80000400000 */
[----:B--2---:R-:W-:-:S05]  /*3910*/  FFMA R28, R151, R14, R28 ;  /* 0x0000000e971c7223 */ /* 0x004fca000000001c */
[----:B------:R-:W-:Y:S02]  /*3920*/  F2FP.SATFINITE.E4M3.F32.PACK_AB_MERGE_C R29, RZ, R28, RZ ;  /* 0x0000001cff1d723e */ /* 0x000fe400048070ff */
[----:B------:R-:W-:-:S03]  /*3930*/  PRMT R28, RZ, 0x7610, R28 ;  /* 0x00007610ff1c7816 */ /* 0x000fc6000000001c */
[----:B------:R1:W-:Y:S01]  /*3940*/  @!P4 STG.E.U8 desc[UR14][R20.64], R29 ;  /* 0x0000001d1400c986 */ /* 0x0003e2000c10110e */
[----:B------:R-:W-:Y:S05]  /*3950*/  @P3 BRA `(.L_x_45) ;  /* 0x0000000000043947 */ /* 0x000fea0003800000 */
[----:B------:R2:W5:Y:S02]  /*3960*/  LDG.E.U8 R28, desc[UR14][R4.64+0x1] ;  /* 0x0000010e041c7981 */ /* 0x000564000c1e1100 */
.L_x_45:
[----:B------:R-:W-:Y:S05]  /*3970*/  BSYNC B1 ;  /* 0x0000000000017941 */ /* 0x000fea0003800000 */
.L_x_44:
[----:B-----5:R-:W-:Y:S01]  /*3980*/  LOP3.LUT R28, R28, 0xff, RZ, 0xc0, !PT ;  /* 0x000000ff1c1c7812 */ /* 0x020fe200078ec0ff */
[----:B------:R-:W-:Y:S01]  /*3990*/  BSSY B1, `(.L_x_46) ;  /* 0x0000013000017945 */ /* 0x000fe20003800000 */
[----:B-1----:R-:W-:Y:S02]  /*39a0*/  IADD3 R29, P1, R24, 0x8, RZ ;  /* 0x00000008181d7810 */ /* 0x002fe40007f3e0ff */
[----:B------:R-:W-:-:S03]  /*39b0*/  F2FP.F16.E4M3.UNPACK_B R28, R28 ;  /* 0x0000001cff1c723e */ /* 0x000fc600020006ff */
[----:B------:R-:W-:Y:S01]  /*39c0*/  IMAD.X R24, RZ, RZ, R25, P1 ;  /* 0x000000ffff187224 */ /* 0x000fe200008e0619 */
[----:B------:R-:W-:Y:S01]  /*39d0*/  ISETP.GE.AND P1, PT, R30, 0x9, PT ;  /* 0x000000091e00780c */ /* 0x000fe20003f26270 */
[----:B------:R-:W-:Y:S02]  /*39e0*/  HADD2.F32 R28, -RZ, R28.H0_H0 ;  /* 0x2000001cff1c7230 */ /* 0x000fe40000004100 */
[----:B------:R-:W-:Y:S01]  /*39f0*/  IMAD R24, R24, UR6, RZ ;  /* 0x0000000618187c24 */ /* 0x000fe2000f8e02ff */
[----:B------:R-:W-:Y:S01]  /*3a00*/  ISETP.LT.OR P5, PT, R6, 0x1, !P1 ;  /* 0x000000010600780c */ /* 0x000fe20004fa1670 */
[----:B------:R-:W-:-:S04]  /*3a10*/  IMAD.WIDE.U32 R26, R29, UR6, R26 ;  /* 0x000000061d1a7c25 */ /* 0x000fc8000f8e001a */
[----:B------:R-:W-:Y:S01]  /*3a20*/  FMUL R25, R28, R15 ;  /* 0x0000000f1c197220 */ /* 0x000fe20000400000 */
[----:B------:R-:W-:-:S03]  /*3a30*/  IMAD R29, R29, UR7, R24 ;  /* 0x000000071d1d7c24 */ /* 0x000fc6000f8e0218 */
[----:B------:R-:W-:Y:S01]  /*3a40*/  FFMA R25, R146, R14, R25 ;  /* 0x0000000e92197223 */ /* 0x000fe20000000019 */
[----:B------:R-:W-:Y:S02]  /*3a50*/  IADD3 R24, P4, R26, UR16, RZ ;  /* 0x000000101a187c10 */ /* 0x000fe4000ff9e0ff */
[----:B------:R-:W-:Y:S02]  /*3a60*/  PRMT R26, RZ, 0x7610, R26 ;  /* 0x00007610ff1a7816 */ /* 0x000fe4000000001a */
[----:B------:R-:W-:Y:S02]  /*3a70*/  F2FP.SATFINITE.E4M3.F32.PACK_AB_MERGE_C R31, RZ, R25, RZ ;  /* 0x00000019ff1f723e */ /* 0x000fe400048070ff */
[----:B------:R-:W-:-:S03]  /*3a80*/  IADD3.X R25, R27, UR17, R29, P4, !PT ;  /* 0x000000111b197c10 */ /* 0x000fc6000a7fe41d */
[----:B------:R1:W-:Y:S01]  /*3a90*/  @!P3 STG.E.U8 desc[UR14][R20.64+0x1], R31 ;  /* 0x0000011f1400b986 */ /* 0x0003e2000c10110e */
[----:B------:R-:W-:Y:S05]  /*3aa0*/  @P5 BRA `(.L_x_47) ;  /* 0x0000000000045947 */ /* 0x000fea0003800000 */
[----:B------:R3:W5:Y:S02]  /*3ab0*/  LDG.E.U8 R26, desc[UR14][R24.64] ;  /* 0x0000000e181a7981 */ /* 0x000764000c1e1100 */
.L_x_47:
[----:B------:R-:W-:Y:S05]  /*3ac0*/  BSYNC B1 ;  /* 0x0000000000017941 */ /* 0x000fea0003800000 */
.L_x_46:
[----:B-----5:R-:W-:Y:S01]  /*3ad0*/  LOP3.LUT R26, R26, 0xff, RZ, 0xc0, !PT ;  /* 0x000000ff1a1a7812 */ /* 0x020fe200078ec0ff */
[----:B------:R-:W-:Y:S01]  /*3ae0*/  BSSY B1, `(.L_x_48) ;  /* 0x000000b000017945 */ /* 0x000fe20003800000 */
[----:B------:R-:W-:Y:S02]  /*3af0*/  ISETP.LT.OR P3, PT, R6, 0x2, !P1 ;  /* 0x000000020600780c */ /* 0x000fe40004f61670 */
[----:B------:R-:W-:-:S05]  /*3b00*/  F2FP.F16.E4M3.UNPACK_B R26, R26 ;  /* 0x0000001aff1a723e */ /* 0x000fca00020006ff */
[----:B------:R-:W-:-:S05]  /*3b10*/  HADD2.F32 R26, -RZ, R26.H0_H0 ;  /* 0x2000001aff1a7230 */ /* 0x000fca0000004100 */
[----:B------:R-:W-:-:S04]  /*3b20*/  FMUL R26, R26, R15 ;  /* 0x0000000f1a1a7220 */ /* 0x000fc80000400000 */
[----:B------:R-:W-:-:S05]  /*3b30*/  FFMA R26, R149, R14, R26 ;  /* 0x0000000e951a7223 */ /* 0x000fca000000001a */
[----:B------:R-:W-:Y:S02]  /*3b40*/  F2FP.SATFINITE.E4M3.F32.PACK_AB_MERGE_C R27, RZ, R26, RZ ;  /* 0x0000001aff1b723e */ /* 0x000fe400048070ff */
[----:B------:R-:W-:-:S03]  /*3b50*/  PRMT R26, RZ, 0x7610, R26 ;  /* 0x00007610ff1a7816 */ /* 0x000fc6000000001a */
[----:B------:R4:W-:Y:S01]  /*3b60*/  @!P5 STG.E.U8 desc[UR14][R18.64], R27 ;  /* 0x0000001b1200d986 */ /* 0x0009e2000c10110e */
[----:B------:R-:W-:Y:S05]  /*3b70*/  @P3 BRA `(.L_x_49) ;  /* 0x0000000000043947 */ /* 0x000fea0003800000 */
[----:B------:R0:W5:Y:S02]  /*3b80*/  LDG.E.U8 R26, desc[UR14][R24.64+0x1] ;  /* 0x0000010e181a7981 */ /* 0x000164000c1e1100 */
.L_x_49:
[----:B------:R-:W-:Y:S05]  /*3b90*/  BSYNC B1 ;  /* 0x0000000000017941 */ /* 0x000fea0003800000 */
.L_x_48:
[----:B-----5:R-:W-:Y:S01]  /*3ba0*/  LOP3.LUT R26, R26, 0xff, RZ, 0xc0, !PT ;  /* 0x000000ff1a1a7812 */ /* 0x020fe200078ec0ff */
[----:B------:R-:W-:Y:S01]  /*3bb0*/  BSSY B1, `(.L_x_50) ;  /* 0x000000b000017945 */ /* 0x000fe20003800000 */
[----:B------:R-:W-:Y:S02]  /*3bc0*/  ISETP.LT.OR P4, PT, R6, 0x9, !P0 ;  /* 0x000000090600780c */ /* 0x000fe40004781670 */
[----:B------:R-:W-:-:S05]  /*3bd0*/  F2FP.F16.E4M3.UNPACK_B R26, R26 ;  /* 0x0000001aff1a723e */ /* 0x000fca00020006ff */
[----:B------:R-:W-:-:S05]  /*3be0*/  HADD2.F32 R26, -RZ, R26.H0_H0 ;  /* 0x2000001aff1a7230 */ /* 0x000fca0000004100 */
[----:B----4-:R-:W-:Y:S01]  /*3bf0*/  FMUL R27, R26, R15 ;  /* 0x0000000f1a1b7220 */ /* 0x010fe20000400000 */
[----:B------:R-:W-:-:S03]  /*3c00*/  PRMT R26, RZ, 0x7610, R26 ;  /* 0x00007610ff1a7816 */ /* 0x000fc6000000001a */
[----:B------:R-:W-:-:S05]  /*3c10*/  FFMA R27, R144, R14, R27 ;  /* 0x0000000e901b7223 */ /* 0x000fca000000001b */
[----:B------:R-:W-:-:S05]  /*3c20*/  F2FP.SATFINITE.E4M3.F32.PACK_AB_MERGE_C R27, RZ, R27, RZ ;  /* 0x0000001bff1b723e */ /* 0x000fca00048070ff */
[----:B------:R4:W-:Y:S01]  /*3c30*/  @!P3 STG.E.U8 desc[UR14][R18.64+0x1], R27 ;  /* 0x0000011b1200b986 */ /* 0x0009e2000c10110e */
[----:B------:R-:W-:Y:S05]  /*3c40*/  @P4 BRA `(.L_x_51) ;  /* 0x0000000000044947 */ /* 0x000fea0003800000 */
[----:B------:R0:W5:Y:S02]  /*3c50*/  LDG.E.U8 R26, desc[UR14][R4.64+0x8] ;  /* 0x0000080e041a7981 */ /* 0x000164000c1e1100 */
.L_x_51:
[----:B------:R-:W-:Y:S05]  /*3c60*/  BSYNC B1 ;  /* 0x0000000000017941 */ /* 0x000fea0003800000 */
.L_x_50:
[----:B-----5:R-:W-:Y:S01]  /*3c70*/  LOP3.LUT R26, R26, 0xff, RZ, 0xc0, !PT ;  /* 0x000000ff1a1a7812 */ /* 0x020fe200078ec0ff */
[----:B------:R-:W-:Y:S01]  /*3c80*/  BSSY B1, `(.L_x_52) ;  /* 0x000000b000017945 */ /* 0x000fe20003800000 */
[----:B------:R-:W-:Y:S02]  /*3c90*/  ISETP.LT.OR P3, PT, R6, 0xa, !P0 ;  /* 0x0000000a0600780c */ /* 0x000fe40004761670 */
[----:B------:R-:W-:-:S05]  /*3ca0*/  F2FP.F16.E4M3.UNPACK_B R26, R26 ;  /* 0x0000001aff1a723e */ /* 0x000fca00020006ff */
[----:B------:R-:W-:-:S05]  /*3cb0*/  HADD2.F32 R26, -RZ, R26.H0_H0 ;  /* 0x2000001aff1a7230 */ /* 0x000fca0000004100 */
[----:B------:R-:W-:-:S04]  /*3cc0*/  FMUL R26, R26, R15 ;  /* 0x0000000f1a1a7220 */ /* 0x000fc80000400000 */
[----:B------:R-:W-:-:S05]  /*3cd0*/  FFMA R26, R147, R14, R26 ;  /* 0x0000000e931a7223 */ /* 0x000fca000000001a */
[----:B----4-:R-:W-:Y:S02]  /*3ce0*/  F2FP.SATFINITE.E4M3.F32.PACK_AB_MERGE_C R27, RZ, R26, RZ ;  /* 0x0000001aff1b723e */ /* 0x010fe400048070ff */
[----:B------:R-:W-:-:S03]  /*3cf0*/  PRMT R26, RZ, 0x7610, R26 ;  /* 0x00007610ff1a7816 */ /* 0x000fc6000000001a */
[----:B------:R4:W-:Y:S01]  /*3d00*/  @!P4 STG.E.U8 desc[UR14][R20.64+0x8], R27 ;  /* 0x0000081b1400c986 */ /* 0x0009e2000c10110e */
[----:B------:R-:W-:Y:S05]  /*3d10*/  @P3 BRA `(.L_x_53) ;  /* 0x0000000000043947 */ /* 0x000fea0003800000 */
[----:B------:R0:W5:Y:S02]  /*3d20*/  LDG.E.U8 R26, desc[UR14][R4.64+0x9] ;  /* 0x0000090e041a7981 */ /* 0x000164000c1e1100 */
.L_x_53:
[----:B------:R-:W-:Y:S05]  /*3d30*/  BSYNC B1 ;  /* 0x0000000000017941 */ /* 0x000fea0003800000 */
.L_x_52:
        /* <DEDUP_REMOVED lines=12> */
.L_x_55:
[----:B------:R-:W-:Y:S05]  /*3e00*/  BSYNC B1 ;  /* 0x0000000000017941 */ /* 0x000fea0003800000 */
.L_x_54:
        /* <DEDUP_REMOVED lines=12> */
.L_x_57:
[----:B------:R-:W-:Y:S05]  /*3ed0*/  BSYNC B1 ;  /* 0x0000000000017941 */ /* 0x000fea0003800000 */
.L_x_56:
        /* <DEDUP_REMOVED lines=12> */
.L_x_59:
[----:B------:R-:W-:Y:S05]  /*3fa0*/  BSYNC B1 ;  /* 0x0000000000017941 */ /* 0x000fea0003800000 */
.L_x_58:
        /* <DEDUP_REMOVED lines=12> */
.L_x_61:
[----:B------:R-:W-:Y:S05]  /*4070*/  BSYNC B1 ;  /* 0x0000000000017941 */ /* 0x000fea0003800000 */
.L_x_60:
        /* <DEDUP_REMOVED lines=12> */
.L_x_63:
[----:B------:R-:W-:Y:S05]  /*4140*/  BSYNC B1 ;  /* 0x0000000000017941 */ /* 0x000fea0003800000 */
.L_x_62:
        /* <DEDUP_REMOVED lines=12> */
.L_x_65:
[----:B------:R-:W-:Y:S05]  /*4210*/  BSYNC B1 ;  /* 0x0000000000017941 */ /* 0x000fea0003800000 */
.L_x_64:
        /* <DEDUP_REMOVED lines=12> */
.L_x_67:
[----:B------:R-:W-:Y:S05]  /*42e0*/  BSYNC B1 ;  /* 0x0000000000017941 */ /* 0x000fea0003800000 */
.L_x_66:
        /* <DEDUP_REMOVED lines=12> */
.L_x_69:
[----:B------:R-:W-:Y:S05]  /*43b0*/  BSYNC B1 ;  /* 0x0000000000017941 */ /* 0x000fea0003800000 */
.L_x_68:
        /* <DEDUP_REMOVED lines=12> */
.L_x_71:
[----:B------:R-:W-:Y:S05]  /*4480*/  BSYNC B1 ;  /* 0x0000000000017941 */ /* 0x000fea0003800000 */
.L_x_70:
        /* <DEDUP_REMOVED lines=12> */
.L_x_73:
[----:B------:R-:W-:Y:S05]  /*4550*/  BSYNC B1 ;  /* 0x0000000000017941 */ /* 0x000fea0003800000 */
.L_x_72:
        /* <DEDUP_REMOVED lines=12> */
.L_x_75:
[----:B------:R-:W-:Y:S05]  /*4620*/  BSYNC B1 ;  /* 0x0000000000017941 */ /* 0x000fea0003800000 */
.L_x_74:
        /* <DEDUP_REMOVED lines=12> */
.L_x_77:
[----:B------:R-:W-:Y:S05]  /*46f0*/  BSYNC B1 ;  /* 0x0000000000017941 */ /* 0x000fea0003800000 */
.L_x_76:
        /* <DEDUP_REMOVED lines=12> */
.L_x_79:
[----:B------:R-:W-:Y:S05]  /*47c0*/  BSYNC B1 ;  /* 0x0000000000017941 */ /* 0x000fea0003800000 */
.L_x_78:
        /* <DEDUP_REMOVED lines=12> */
.L_x_81:
[----:B------:R-:W-:Y:S05]  /*4890*/  BSYNC B1 ;  /* 0x0000000000017941 */ /* 0x000fea0003800000 */
.L_x_80:
        /* <DEDUP_REMOVED lines=12> */
.L_x_83:
[----:B------:R-:W-:Y:S05]  /*4960*/  BSYNC B1 ;  /* 0x0000000000017941 */ /* 0x000fea0003800000 */
.L_x_82:
        /* <DEDUP_REMOVED lines=12> */
.L_x_85:
[----:B------:R-:W-:Y:S05]  /*4a30*/  BSYNC B1 ;  /* 0x0000000000017941 */ /* 0x000fea0003800000 */
.L_x_84:
        /* <DEDUP_REMOVED lines=12> */
.L_x_87:
[----:B------:R-:W-:Y:S05]  /*4b00*/  BSYNC B1 ;  /* 0x0000000000017941 */ /* 0x000fea0003800000 */
.L_x_86:
        /* <DEDUP_REMOVED lines=12> */
.L_x_89:
[----:B------:R-:W-:Y:S05]  /*4bd0*/  BSYNC B1 ;  /* 0x0000000000017941 */ /* 0x000fea0003800000 */
.L_x_88:
        /* <DEDUP_REMOVED lines=12> */
.L_x_91:
[----:B------:R-:W-:Y:S05]  /*4ca0*/  BSYNC B1 ;  /* 0x0000000000017941 */ /* 0x000fea0003800000 */
.L_x_90:
        /* <DEDUP_REMOVED lines=12> */
.L_x_93:
[----:B------:R-:W-:Y:S05]  /*4d70*/  BSYNC B1 ;  /* 0x0000000000017941 */ /* 0x000fea0003800000 */
.L_x_92:
        /* <DEDUP_REMOVED lines=12> */
.L_x_95:
[----:B------:R-:W-:Y:S05]  /*4e40*/  BSYNC B1 ;  /* 0x0000000000017941 */ /* 0x000fea0003800000 */
.L_x_94:
        /* <DEDUP_REMOVED lines=12> */
.L_x_97:
[----:B------:R-:W-:Y:S05]  /*4f10*/  BSYNC B1 ;  /* 0x0000000000017941 */ /* 0x000fea0003800000 */
.L_x_96:
        /* <DEDUP_REMOVED lines=12> */
.L_x_99:
[----:B------:R-:W-:Y:S05]  /*4fe0*/  BSYNC B1 ;  /* 0x0000000000017941 */ /* 0x000fea0003800000 */
.L_x_98:
        /* <DEDUP_REMOVED lines=12> */
.L_x_101:
[----:B------:R-:W-:Y:S05]  /*50b0*/  BSYNC B1 ;  /* 0x0000000000017941 */ /* 0x000fea0003800000 */
.L_x_100:
        /* <DEDUP_REMOVED lines=12> */
.L_x_103:
[----:B------:R-:W-:Y:S05]  /*5180*/  BSYNC B1 ;  /* 0x0000000000017941 */ /* 0x000fea0003800000 */
.L_x_102:
        /* <DEDUP_REMOVED lines=12> */
.L_x_105:
[----:B------:R-:W-:Y:S05]  /*5250*/  BSYNC B1 ;  /* 0x0000000000017941 */ /* 0x000fea0003800000 */
.L_x_104:
        /* <DEDUP_REMOVED lines=12> */
.L_x_107:
[----:B------:R-:W-:Y:S05]  /*5320*/  BSYNC B1 ;  /* 0x0000000000017941 */ /* 0x000fea0003800000 */
.L_x_106:
        /* <DEDUP_REMOVED lines=12> */
.L_x_109:
[----:B------:R-:W-:Y:S05]  /*53f0*/  BSYNC B1 ;  /* 0x0000000000017941 */ /* 0x000fea0003800000 */
.L_x_108:
        /* <DEDUP_REMOVED lines=12> */
.L_x_111:
[----:B------:R-:W-:Y:S05]  /*54c0*/  BSYNC B1 ;  /* 0x0000000000017941 */ /* 0x000fea0003800000 */
.L_x_110:
        /* <DEDUP_REMOVED lines=12> */
.L_x_113:
[----:B------:R-:W-:Y:S05]  /*5590*/  BSYNC B1 ;  /* 0x0000000000017941 */ /* 0x000fea0003800000 */
.L_x_112:
        /* <DEDUP_REMOVED lines=12> */
.L_x_115:
[----:B------:R-:W-:Y:S05]  /*5660*/  BSYNC B1 ;  /* 0x0000000000017941 */ /* 0x000fea0003800000 */
.L_x_114:
        /* <DEDUP_REMOVED lines=12> */
.L_x_117:
[----:B------:R-:W-:Y:S05]  /*5730*/  BSYNC B1 ;  /* 0x0000000000017941 */ /* 0x000fea0003800000 */
.L_x_116:
        /* <DEDUP_REMOVED lines=12> */
.L_x_119:
[----:B------:R-:W-:Y:S05]  /*5800*/  BSYNC B1 ;  /* 0x0000000000017941 */ /* 0x000fea0003800000 */
.L_x_118:
        /* <DEDUP_REMOVED lines=12> */
.L_x_121:
[----:B------:R-:W-:Y:S05]  /*58d0*/  BSYNC B1 ;  /* 0x0000000000017941 */ /* 0x000fea0003800000 */
.L_x_120:
        /* <DEDUP_REMOVED lines=12> */
.L_x_123:
[----:B------:R-:W-:Y:S05]  /*59a0*/  BSYNC B1 ;  /* 0x0000000000017941 */ /* 0x000fea0003800000 */
.L_x_122:
        /* <DEDUP_REMOVED lines=12> */
.L_x_125:
[----:B------:R-:W-:Y:S05]  /*5a70*/  BSYNC B1 ;  /* 0x0000000000017941 */ /* 0x000fea0003800000 */
.L_x_124:
        /* <DEDUP_REMOVED lines=12> */
.L_x_127:
[----:B------:R-:W-:Y:S05]  /*5b40*/  BSYNC B1 ;  /* 0x0000000000017941 */ /* 0x000fea0003800000 */
.L_x_126:
        /* <DEDUP_REMOVED lines=12> */
.L_x_129:
[----:B------:R-:W-:Y:S05]  /*5c10*/  BSYNC B1 ;  /* 0x0000000000017941 */ /* 0x000fea0003800000 */
.L_x_128:
        /* <DEDUP_REMOVED lines=12> */
.L_x_131:
[----:B------:R-:W-:Y:S05]  /*5ce0*/  BSYNC B1 ;  /* 0x0000000000017941 */ /* 0x000fea0003800000 */
.L_x_130:
        /* <DEDUP_REMOVED lines=12> */
.L_x_133:
[----:B------:R-:W-:Y:S05]  /*5db0*/  BSYNC B1 ;  /* 0x0000000000017941 */ /* 0x000fea0003800000 */
.L_x_132:
        /* <DEDUP_REMOVED lines=12> */
.L_x_135:
[----:B------:R-:W-:Y:S05]  /*5e80*/  BSYNC B1 ;  /* 0x0000000000017941 */ /* 0x000fea0003800000 */
.L_x_134:
        /* <DEDUP_REMOVED lines=12> */
.L_x_137:
[----:B------:R-:W-:Y:S05]  /*5f50*/  BSYNC B1 ;  /* 0x0000000000017941 */ /* 0x000fea0003800000 */
.L_x_136:
        /* <DEDUP_REMOVED lines=12> */
.L_x_139:
[----:B------:R-:W-:Y:S05]  /*6020*/  BSYNC B1 ;  /* 0x0000000000017941 */ /* 0x000fea0003800000 */
.L_x_138:
        /* <DEDUP_REMOVED lines=12> */
.L_x_141:
[----:B------:R-:W-:Y:S05]  /*60f0*/  BSYNC B1 ;  /* 0x0000000000017941 */ /* 0x000fea0003800000 */
.L_x_140:
        /* <DEDUP_REMOVED lines=12> */
.L_x_143:
[----:B------:R-:W-:Y:S05]  /*61c0*/  BSYNC B1 ;  /* 0x0000000000017941 */ /* 0x000fea0003800000 */
.L_x_142:
        /* <DEDUP_REMOVED lines=12> */
.L_x_145:
[----:B------:R-:W-:Y:S05]  /*6290*/  BSYNC B1 ;  /* 0x0000000000017941 */ /* 0x000fea0003800000 */
.L_x_144:
        /* <DEDUP_REMOVED lines=12> */
.L_x_147:
[----:B------:R-:W-:Y:S05]  /*6360*/  BSYNC B1 ;  /* 0x0000000000017941 */ /* 0x000fea0003800000 */
.L_x_146:
        /* <DEDUP_REMOVED lines=12> */
.L_x_149:
[----:B------:R-:W-:Y:S05]  /*6430*/  BSYNC B1 ;  /* 0x0000000000017941 */ /* 0x000fea0003800000 */
.L_x_148:
        /* <DEDUP_REMOVED lines=12> */
.L_x_151:
[----:B------:R-:W-:Y:S05]  /*6500*/  BSYNC B1 ;  /* 0x0000000000017941 */ /* 0x000fea0003800000 */
.L_x_150:
        /* <DEDUP_REMOVED lines=12> */
.L_x_153:
[----:B------:R-:W-:Y:S05]  /*65d0*/  BSYNC B1 ;  /* 0x0000000000017941 */ /* 0x000fea0003800000 */
.L_x_152:
        /* <DEDUP_REMOVED lines=12> */
.L_x_155:
[----:B------:R-:W-:Y:S05]  /*66a0*/  BSYNC B1 ;  /* 0x0000000000017941 */ /* 0x000fea0003800000 */
.L_x_154:
        /* <DEDUP_REMOVED lines=12> */
.L_x_157:
[----:B------:R-:W-:Y:S05]  /*6770*/  BSYNC B1 ;  /* 0x0000000000017941 */ /* 0x000fea0003800000 */
.L_x_156:
        /* <DEDUP_REMOVED lines=12> */
.L_x_159:
[----:B------:R-:W-:Y:S05]  /*6840*/  BSYNC B1 ;  /* 0x0000000000017941 */ /* 0x000fea0003800000 */
.L_x_158:
        /* <DEDUP_REMOVED lines=12> */
.L_x_161:
[----:B------:R-:W-:Y:S05]  /*6910*/  BSYNC B1 ;  /* 0x0000000000017941 */ /* 0x000fea0003800000 */
.L_x_160:
        /* <DEDUP_REMOVED lines=12> */
.L_x_163:
[----:B------:R-:W-:Y:S05]  /*69e0*/  BSYNC B1 ;  /* 0x0000000000017941 */ /* 0x000fea0003800000 */
.L_x_162:
[----:B-----5:R-:W-:Y:S01]  /*69f0*/  LOP3.LUT R26, R26, 0xff, RZ, 0xc0, !PT ;  /* 0x000000ff1a1a7812 */ /* 0x020fe200078ec0ff */
[----:B------:R-:W-:Y:S01]  /*6a00*/  BSSY B1, `(.L_x_164) ;  /* 0x000000b000017945 */ /* 0x000fe20003800000 */
[----:B------:R-:W-:Y:S02]  /*6a10*/  ISETP.LT.OR P0, PT, R6, 0x7a, !P0 ;  /* 0x0000007a0600780c */ /* 0x000fe40004701670 */
[----:B------:R-:W-:-:S05]  /*6a20*/  F2FP.F16.E4M3.UNPACK_B R26, R26 ;  /* 0x0000001aff1a723e */ /* 0x000fca00020006ff */
[----:B------:R-:W-:-:S05]  /*6a30*/  HADD2.F32 R26, -RZ, R26.H0_H0 ;  /* 0x2000001aff1a7230 */ /* 0x000fca0000004100 */
[----:B------:R-:W-:-:S04]  /*6a40*/  FMUL R26, R26, R15 ;  /* 0x0000000f1a1a7220 */ /* 0x000fc80000400000 */
[----:B------:R-:W-:Y:S01]  /*6a50*/  FFMA R26, R23, R14, R26 ;  /* 0x0000000e171a7223 */ /* 0x000fe2000000001a */
[----:B------:R-:W-:-:S04]  /*6a60*/  PRMT R23, RZ, 0x7610, R23 ;  /* 0x00007610ff177816 */ /* 0x000fc80000000017 */
[----:B----4-:R-:W-:-:S05]  /*6a70*/  F2FP.SATFINITE.E4M3.F32.PACK_AB_MERGE_C R27, RZ, R26, RZ ;  /* 0x0000001aff1b723e */ /* 0x010fca00048070ff */
[----:B------:R4:W-:Y:S01]  /*6a80*/  @!P4 STG.E.U8 desc[UR14][R20.64+0x78], R27 ;  /* 0x0000781b1400c986 */ /* 0x0009e2000c10110e */
[----:B------:R-:W-:Y:S05]  /*6a90*/  @P0 BRA `(.L_x_165) ;  /* 0x0000000000040947 */ /* 0x000fea0003800000 */
[----:B------:R0:W5:Y:S02]  /*6aa0*/  LDG.E.U8 R23, desc[UR14][R4.64+0x79] ;  /* 0x0000790e04177981 */ /* 0x000164000c1e1100 */
.L_x_165:
[----:B------:R-:W-:Y:S05]  /*6ab0*/  BSYNC B1 ;  /* 0x0000000000017941 */ /* 0x000fea0003800000 */
.L_x_164:
[----:B-----5:R-:W-:Y:S01]  /*6ac0*/  LOP3.LUT R23, R23, 0xff, RZ, 0xc0, !PT ;  /* 0x000000ff17177812 */ /* 0x020fe200078ec0ff */
[----:B------:R-:W-:Y:S01]  /*6ad0*/  BSSY B1, `(.L_x_166) ;  /* 0x000000b000017945 */ /* 0x000fe20003800000 */
[----:B------:R-:W-:Y:S02]  /*6ae0*/  ISETP.LT.OR P3, PT, R6, 0x79, !P1 ;  /* 0x000000790600780c */ /* 0x000fe40004f61670 */
[----:B------:R-:W-:-:S05]  /*6af0*/  F2FP.F16.E4M3.UNPACK_B R23, R23 ;  /* 0x00000017ff17723e */ /* 0x000fca00020006ff */
[----:B0-2---:R-:W-:-:S05]  /*6b00*/  HADD2.F32 R4, -RZ, R23.H0_H0 ;  /* 0x20000017ff047230 */ /* 0x005fca0000004100 */
[----:B------:R-:W-:Y:S01]  /*6b10*/  FMUL R5, R4, R15 ;  /* 0x0000000f04057220 */ /* 0x000fe20000400000 */
[----:B------:R-:W-:-:S03]  /*6b20*/  PRMT R4, RZ, 0x7610, R4 ;  /* 0x00007610ff047816 */ /* 0x000fc60000000004 */
[----:B------:R-:W-:-:S05]  /*6b30*/  FFMA R5, R22, R14, R5 ;  /* 0x0000000e16057223 */ /* 0x000fca0000000005 */
[----:B------:R-:W-:-:S05]  /*6b40*/  F2FP.SATFINITE.E4M3.F32.PACK_AB_MERGE_C R5, RZ, R5, RZ ;  /* 0x00000005ff05723e */ /* 0x000fca00048070ff */
[----:B------:R0:W-:Y:S01]  /*6b50*/  @!P0 STG.E.U8 desc[UR14][R20.64+0x79], R5 ;  /* 0x0000790514008986 */ /* 0x0001e2000c10110e */
[----:B------:R-:W-:Y:S05]  /*6b60*/  @P3 BRA `(.L_x_167) ;  /* 0x0000000000043947 */ /* 0x000fea0003800000 */
[----:B------:R2:W5:Y:S02]  /*6b70*/  LDG.E.U8 R4, desc[UR14][R24.64+0x78] ;  /* 0x0000780e18047981 */ /* 0x000564000c1e1100 */
.L_x_167:
[----:B------:R-:W-:Y:S05]  /*6b80*/  BSYNC B1 ;  /* 0x0000000000017941 */ /* 0x000fea0003800000 */
.L_x_166:
[----:B-----5:R-:W-:Y:S01]  /*6b90*/  LOP3.LUT R4, R4, 0xff, RZ, 0xc0, !PT ;  /* 0x000000ff04047812 */ /* 0x020fe200078ec0ff */
[----:B------:R-:W-:Y:S01]  /*6ba0*/  BSSY B1, `(.L_x_168) ;  /* 0x000000b000017945 */ /* 0x000fe20003800000 */
[----:B------:R-:W-:Y:S02]  /*6bb0*/  ISETP.LT.OR P1, PT, R6, 0x7a, !P1 ;  /* 0x0000007a0600780c */ /* 0x000fe40004f21670 */
[----:B------:R-:W-:-:S05]  /*6bc0*/  F2FP.F16.E4M3.UNPACK_B R4, R4 ;  /* 0x00000004ff04723e */ /* 0x000fca00020006ff */
[----:B------:R-:W-:-:S05]  /*6bd0*/  HADD2.F32 R4, -RZ, R4.H0_H0 ;  /* 0x20000004ff047230 */ /* 0x000fca0000004100 */
[----:B------:R-:W-:-:S04]  /*6be0*/  FMUL R4, R4, R15 ;  /* 0x0000000f04047220 */ /* 0x000fc80000400000 */
[----:B------:R-:W-:-:S05]  /*6bf0*/  FFMA R4, R89, R14, R4 ;  /* 0x0000000e59047223 */ /* 0x000fca0000000004 */
[----:B0-----:R-:W-:Y:S02]  /*6c00*/  F2FP.SATFINITE.E4M3.F32.PACK_AB_MERGE_C R5, RZ, R4, RZ ;  /* 0x00000004ff05723e */ /* 0x001fe400048070ff */
[----:B------:R-:W-:-:S03]  /*6c10*/  PRMT R4, RZ, 0x7610, R4 ;  /* 0x00007610ff047816 */ /* 0x000fc60000000004 */
[----:B------:R0:W-:Y:S01]  /*6c20*/  @!P3 STG.E.U8 desc[UR14][R18.64+0x78], R5 ;  /* 0x000078051200b986 */ /* 0x0001e2000c10110e */
[----:B------:R-:W-:Y:S05]  /*6c30*/  @P1 BRA `(.L_x_169) ;  /* 0x0000000000041947 */ /* 0x000fea0003800000 */
[----:B------:R0:W5:Y:S02]  /*6c40*/  LDG.E.U8 R4, desc[UR14][R24.64+0x79] ;  /* 0x0000790e18047981 */ /* 0x000164000c1e1100 */
.L_x_169:
[----:B------:R-:W-:Y:S05]  /*6c50*/  BSYNC B1 ;  /* 0x0000000000017941 */ /* 0x000fea0003800000 */
.L_x_168:
[----:B------:R-:W-:Y:S05]  /*6c60*/  @P1 BRA `(.L_x_170) ;  /* 0x0000001000281947 */ /* 0x000fea0003800000 */
[----:B-----5:R-:W-:-:S04]  /*6c70*/  LOP3.LUT R4, R4, 0xff, RZ, 0xc0, !PT ;  /* 0x000000ff04047812 */ /* 0x020fc800078ec0ff */
[----:B------:R-:W-:-:S05]  /*6c80*/  F2FP.F16.E4M3.UNPACK_B R4, R4 ;  /* 0x00000004ff04723e */ /* 0x000fca00020006ff */
[----:B------:R-:W-:-:S05]  /*6c90*/  HADD2.F32 R4, -RZ, R4.H0_H0 ;  /* 0x20000004ff047230 */ /* 0x000fca0000004100 */
[----:B0-----:R-:W-:-:S04]  /*6ca0*/  FMUL R5, R4, R15 ;  /* 0x0000000f04057220 */ /* 0x001fc80000400000 */
[----:B------:R-:W-:-:S05]  /*6cb0*/  FFMA R5, R88, R14, R5 ;  /* 0x0000000e58057223 */ /* 0x000fca0000000005 */
[----:B------:R-:W-:-:S05]  /*6cc0*/  F2FP.SATFINITE.E4M3.F32.PACK_AB_MERGE_C R5, RZ, R5, RZ ;  /* 0x00000005ff05723e */ /* 0x000fca00048070ff */
[----:B------:R0:W-:Y:S01]  /*6cd0*/  STG.E.U8 desc[UR14][R18.64+0x79], R5 ;  /* 0x0000790512007986 */ /* 0x0001e2000c10110e */
[----:B------:R-:W-:Y:S05]  /*6ce0*/  BRA `(.L_x_170) ;  /* 0x0000001000087947 */ /* 0x000fea0003800000 */
.L_x_41:
[----:B------:R-:W-:Y:S01]  /*6cf0*/  ISETP.GE.AND P1, PT, R30, 0x1, PT ;  /* 0x000000011e00780c */ /* 0x000fe20003f26270 */
[-C--:B--2---:R-:W-:Y:S01]  /*6d00*/  FMUL R151, R151, R14.reuse ;  /* 0x0000000e97977220 */ /* 0x084fe20000400000 */
[-C--:B------:R-:W-:Y:S01]  /*6d10*/  FMUL R146, R146, R14.reuse ;  /* 0x0000000e92927220 */ /* 0x080fe20000400000 */
[----:B------:R-:W-:Y:S01]  /*6d20*/  ISETP.GE.AND P0, PT, R30, 0x9, PT ;  /* 0x000000091e00780c */ /* 0x000fe20003f06270 */
[-C--:B------:R-:W-:Y:S01]  /*6d30*/  FMUL R149, R149, R14.reuse ;  /* 0x0000000e95957220 */ /* 0x080fe20000400000 */
[----:B------:R-:W-:Y:S01]  /*6d40*/  ISETP.LT.OR P4, PT, R6, 0x1, !P1 ;  /* 0x000000010600780c */ /* 0x000fe20004f81670 */
[-C--:B------:R-:W-:Y:S01]  /*6d50*/  FMUL R144, R144, R14.reuse ;  /* 0x0000000e90907220 */ /* 0x080fe20000400000 */
[----:B------:R-:W-:Y:S01]  /*6d60*/  ISETP.LT.OR P5, PT, R6, 0x2, !P1 ;  /* 0x000000020600780c */ /* 0x000fe20004fa1670 */
[-C--:B------:R-:W-:Y:S01]  /*6d70*/  FMUL R147, R147, R14.reuse ;  /* 0x0000000e93937220 */ /* 0x080fe20000400000 */
[----:B------:R-:W-:Y:S01]  /*6d80*/  F2FP.SATFINITE.E4M3.F32.PACK_AB_MERGE_C R151, RZ, R151, RZ ;  /* 0x00000097ff97723e */ /* 0x000fe200048070ff */
[----:B------:R-:W-:Y:S01]  /*6d90*/  FMUL R142, R142, R14 ;  /* 0x0000000e8e8e7220 */ /* 0x000fe20000400000 */
[----:B------:R-:W-:Y:S01]  /*6da0*/  F2FP.SATFINITE.E4M3.F32.PACK_AB_MERGE_C R5, RZ, R146, RZ ;  /* 0x00000092ff05723e */ /* 0x000fe200048070ff */
[-C--:B------:R-:W-:Y:S01]  /*6db0*/  FMUL R145, R145, R14.reuse ;  /* 0x0000000e91917220 */ /* 0x080fe20000400000 */
[----:B------:R-:W-:Y:S01]  /*6dc0*/  ISETP.LT.OR P3, PT, R6, 0x1, !P0 ;  /* 0x000000010600780c */ /* 0x000fe20004761670 */
[-C--:B------:R-:W-:Y:S01]  /*6dd0*/  FMUL R140, R140, R14.reuse ;  /* 0x0000000e8c8c7220 */ /* 0x080fe20000400000 */
[C---:B------:R-:W-:Y:S01]  /*6de0*/  ISETP.LT.OR P6, PT, R6.reuse, 0xa, !P1 ;  /* 0x0000000a0600780c */ /* 0x040fe20004fc1670 */
[-C--:B------:R-:W-:Y:S01]  /*6df0*/  FMUL R143, R143, R14.reuse ;  /* 0x0000000e8f8f7220 */ /* 0x080fe20000400000 */
[----:B------:R-:W-:Y:S01]  /*6e00*/  F2FP.SATFINITE.E4M3.F32.PACK_AB_MERGE_C R149, RZ, R149, RZ ;  /* 0x00000095ff95723e */ /* 0x000fe200048070ff */
[----:B------:R-:W-:Y:S01]  /*6e10*/  @!P4 STG.E.U8 desc[UR14][R20.64], R151 ;  /* 0x000000971400c986 */ /* 0x000fe2000c10110e */
[----:B------:R-:W-:Y:S01]  /*6e20*/  ISETP.LT.OR P4, PT, R6, 0x2, !P0 ;  /* 0x000000020600780c */ /* 0x000fe20004781670 */
[----:B------:R-:W-:Y:S01]  /*6e30*/  FMUL R138, R138, R14 ;  /* 0x0000000e8a8a7220 */ /* 0x000fe20000400000 */
[----:B------:R-:W-:Y:S01]  /*6e40*/  F2FP.SATFINITE.E4M3.F32.PACK_AB_MERGE_C R25, RZ, R144, RZ ;  /* 0x00000090ff19723e */ /* 0x000fe200048070ff */
[----:B------:R0:W-:Y:S01]  /*6e50*/  @!P5 STG.E.U8 desc[UR14][R20.64+0x1], R5 ;  /* 0x000001051400d986 */ /* 0x0001e2000c10110e */
[C---:B------:R-:W-:Y:S01]  /*6e60*/  ISETP.LT.OR P5, PT, R6.reuse, 0x9, !P1 ;  /* 0x000000090600780c */ /* 0x040fe20004fa1670 */
[-C--:B------:R-:W-:Y:S01]  /*6e70*/  FMUL R141, R141, R14.reuse ;  /* 0x0000000e8d8d7220 */ /* 0x080fe20000400000 */
[----:B------:R-:W-:Y:S01]  /*6e80*/  F2FP.SATFINITE.E4M3.F32.PACK_AB_MERGE_C R147, RZ, R147, RZ ;  /* 0x00000093ff93723e */ /* 0x000fe200048070ff */
[----:B------:R-:W-:Y:S01]  /*6e90*/  @!P3 STG.E.U8 desc[UR14][R18.64], R149 ;  /* 0x000000951200b986 */ /* 0x000fe2000c10110e */
[----:B------:R-:W-:Y:S01]  /*6ea0*/  ISETP.LT.OR P3, PT, R6, 0x9, !P0 ;  /* 0x000000090600780c */ /* 0x000fe20004761670 */
[-C--:B------:R-:W-:Y:S01]  /*6eb0*/  FMUL R136, R136, R14.reuse ;  /* 0x0000000e88887220 */ /* 0x080fe20000400000 */
[----:B------:R-:W-:Y:S01]  /*6ec0*/  F2FP.SATFINITE.E4M3.F32.PACK_AB_MERGE_C R145, RZ, R145, RZ ;  /* 0x00000091ff91723e */ /* 0x000fe200048070ff */
[-C--:B------:R-:W-:Y:S01]  /*6ed0*/  FMUL R139, R139, R14.reuse ;  /* 0x0000000e8b8b7220 */ /* 0x080fe20000400000 */
[----:B------:R-:W-:Y:S01]  /*6ee0*/  F2FP.SATFINITE.E4M3.F32.PACK_AB_MERGE_C R143, RZ, R143, RZ ;  /* 0x0000008fff8f723e */ /* 0x000fe200048070ff */
[----:B------:R1:W-:Y:S01]  /*6ef0*/  @!P4 STG.E.U8 desc[UR14][R18.64+0x1], R25 ;  /* 0x000001191200c986 */ /* 0x0003e2000c10110e */
[----:B------:R-:W-:Y:S01]  /*6f00*/  ISETP.LT.OR P4, PT, R6, 0xa, !P0 ;  /* 0x0000000a0600780c */ /* 0x000fe20004781670 */
[----:B------:R-:W-:Y:S01]  /*6f10*/  FMUL R134, R134, R14 ;  /* 0x0000000e86867220 */ /* 0x000fe20000400000 */
[----:B0-----:R-:W-:Y:S01]  /*6f20*/  F2FP.SATFINITE.E4M3.F32.PACK_AB_MERGE_C R5, RZ, R142, RZ ;  /* 0x0000008eff05723e */ /* 0x001fe200048070ff */
[----:B------:R-:W-:Y:S01]  /*6f30*/  @!P5 STG.E.U8 desc[UR14][R20.64+0x8], R147 ;  /* 0x000008931400d986 */ /* 0x000fe2000c10110e */
[C---:B------:R-:W-:Y:S01]  /*6f40*/  ISETP.LT.OR P5, PT, R6.reuse, 0x11, !P1 ;  /* 0x000000110600780c */ /* 0x040fe20004fa1670 */
[-C--:B------:R-:W-:Y:S01]  /*6f50*/  FMUL R137, R137, R14.reuse ;  /* 0x0000000e89897220 */ /* 0x080fe20000400000 */
[----:B------:R-:W-:Y:S01]  /*6f60*/  F2FP.SATFINITE.E4M3.F32.PACK_AB_MERGE_C R141, RZ, R141, RZ ;  /* 0x0000008dff8d723e */ /* 0x000fe200048070ff */
[----:B------:R0:W-:Y:S01]  /*6f70*/  @!P6 STG.E.U8 desc[UR14][R20.64+0x9], R5 ;  /* 0x000009051400e986 */ /* 0x0001e2000c10110e */
[----:B------:R-:W-:Y:S01]  /*6f80*/  ISETP.LT.OR P6, PT, R6, 0x12, !P1 ;  /* 0x000000120600780c */ /* 0x000fe20004fc1670 */
[----:B------:R-:W-:Y:S01]  /*6f90*/  FMUL R132, R132, R14 ;  /* 0x0000000e84847220 */ /* 0x000fe20000400000 */
[----:B------:R-:W-:Y:S01]  /*6fa0*/  F2FP.SATFINITE.E4M3.F32.PACK_AB_MERGE_C R139, RZ, R139, RZ ;  /* 0x0000008bff8b723e */ /* 0x000fe200048070ff */
[----:B------:R-:W-:Y:S01]  /*6fb0*/  @!P3 STG.E.U8 desc[UR14][R18.64+0x8], R145 ;  /* 0x000008911200b986 */ /* 0x000fe2000c10110e */
[----:B-1----:R-:W-:Y:S01]  /*6fc0*/  F2FP.SATFINITE.E4M3.F32.PACK_AB_MERGE_C R25, RZ, R140, RZ ;  /* 0x0000008cff19723e */ /* 0x002fe200048070ff */
[-C--:B------:R-:W-:Y:S01]  /*6fd0*/  FMUL R135, R135, R14.reuse ;  /* 0x0000000e87877220 */ /* 0x080fe20000400000 */
[----:B------:R-:W-:Y:S01]  /*6fe0*/  ISETP.LT.OR P3, PT, R6, 0x11, !P0 ;  /* 0x000000110600780c */ /* 0x000fe20004761670 */
[-C--:B------:R-:W-:Y:S01]  /*6ff0*/  FMUL R130, R130, R14.reuse ;  /* 0x0000000e82827220 */ /* 0x080fe20000400000 */
[----:B------:R-:W-:Y:S01]  /*7000*/  F2FP.SATFINITE.E4M3.F32.PACK_AB_MERGE_C R137, RZ, R137, RZ ;  /* 0x00000089ff89723e */ /* 0x000fe200048070ff */
[----:B------:R1:W-:Y:S01]  /*7010*/  @!P4 STG.E.U8 desc[UR14][R18.64+0x9], R25 ;  /* 0x000009191200c986 */ /* 0x0003e2000c10110e */
[C---:B------:R-:W-:Y:S01]  /*7020*/  ISETP.LT.OR P4, PT, R6.reuse, 0x12, !P0 ;  /* 0x000000120600780c */ /* 0x040fe20004781670 */
[----:B------:R-:W-:Y:S01]  /*7030*/  FMUL R133, R133, R14 ;  /* 0x0000000e85857220 */ /* 0x000fe20000400000 */
[----:B0-----:R-:W-:Y:S01]  /*7040*/  F2FP.SATFINITE.E4M3.F32.PACK_AB_MERGE_C R5, RZ, R138, RZ ;  /* 0x0000008aff05723e */ /* 0x001fe200048070ff */
[----:B------:R-:W-:Y:S01]  /*7050*/  @!P5 STG.E.U8 desc[UR14][R20.64+0x10], R143 ;  /* 0x0000108f1400d986 */ /* 0x000fe2000c10110e */
[----:B------:R-:W-:Y:S01]  /*7060*/  ISETP.LT.OR P5, PT, R6, 0x19, !P1 ;  /* 0x000000190600780c */ /* 0x000fe20004fa1670 */
[-C--:B------:R-:W-:Y:S01]  /*7070*/  FMUL R128, R128, R14.reuse ;  /* 0x0000000e80807220 */ /* 0x080fe20000400000 */
[----:B------:R-:W-:Y:S01]  /*7080*/  F2FP.SATFINITE.E4M3.F32.PACK_AB_MERGE_C R135, RZ, R135, RZ ;  /* 0x00000087ff87723e */ /* 0x000fe200048070ff */
[----:B------:R0:W-:Y:S01]  /*7090*/  @!P6 STG.E.U8 desc[UR14][R20.64+0x11], R5 ;  /* 0x000011051400e986 */ /* 0x0001e2000c10110e */
[----:B------:R-:W-:Y:S01]  /*70a0*/  ISETP.LT.OR P6, PT, R6, 0x1a, !P1 ;  /* 0x0000001a0600780c */ /* 0x000fe20004fc1670 */
[-C--:B------:R-:W-:Y:S01]  /*70b0*/  FMUL R131, R131, R14.reuse ;  /* 0x0000000e83837220 */ /* 0x080fe20000400000 */
[----:B------:R-:W-:Y:S01]  /*70c0*/  FMUL R126, R126, R14 ;  /* 0x0000000e7e7e7220 */ /* 0x000fe20000400000 */
[----:B-1----:R-:W-:Y:S01]  /*70d0*/  F2FP.SATFINITE.E4M3.F32.PACK_AB_MERGE_C R25, RZ, R136, RZ ;  /* 0x00000088ff19723e */ /* 0x002fe200048070ff */
[----:B------:R-:W-:Y:S01]  /*70e0*/  @!P3 STG.E.U8 desc[UR14][R18.64+0x10], R141 ;  /* 0x0000108d1200b986 */ /* 0x000fe2000c10110e */
[C---:B------:R-:W-:Y:S01]  /*70f0*/  ISETP.LT.OR P3, PT, R6.reuse, 0x19, !P0 ;  /* 0x000000190600780c */ /* 0x040fe20004761670 */
        /* <DEDUP_REMOVED lines=37> */
[-C--:B------:R-:W-:Y:S01]  /*7350*/  FMUL R114, R114, R14.reuse ;  /* 0x0000000e72727220 */ /* 0x080fe20000400000 */
        /* <DEDUP_REMOVED lines=81> */
[C---:B------:R-:W-:Y:S01]  /*7870*/  ISETP.LT.OR P6, PT, R6.reuse, 0x52, !P1 ;  /* 0x000000520600780c */ /* 0x040fe20004fc1670 */
        /* <DEDUP_REMOVED lines=22> */
[----:B------:R-:W-:-:S02]  /*79e0*/  ISETP.LT.OR P3, PT, R6, 0x59, !P0 ;  /* 0x000000590600780c */ /* 0x000fc40004761670 */
[----:B------:R-:W-:Y:S01]  /*79f0*/  F2FP.SATFINITE.E4M3.F32.PACK_AB_MERGE_C R93, RZ, R93, RZ ;  /* 0x0000005dff5d723e */ /* 0x000fe200048070ff */
[----:B------:R1:W-:Y:S01]  /*7a00*/  @!P4 STG.E.U8 desc[UR14][R18.64+0x51], R25 ;  /* 0x000051191200c986 */ /* 0x0003e2000c10110e */
[C---:B------:R-:W-:Y:S02]  /*7a10*/  ISETP.LT.OR P4, PT, R6.reuse, 0x5a, !P0 ;  /* 0x0000005a0600780c */ /* 0x040fe40004781670 */
[----:B0-----:R-:W-:Y:S01]  /*7a20*/  F2FP.SATFINITE.E4M3.F32.PACK_AB_MERGE_C R5, RZ, R102, RZ ;  /* 0x00000066ff05723e */ /* 0x001fe200048070ff */
[----:B------:R-:W-:Y:S01]  /*7a30*/  @!P5 STG.E.U8 desc[UR14][R20.64+0x58], R107 ;  /* 0x0000586b1400d986 */ /* 0x000fe2000c10110e */
[C---:B------:R-:W-:Y:S02]  /*7a40*/  ISETP.LT.OR P5, PT, R6.reuse, 0x61, !P1 ;  /* 0x000000610600780c */ /* 0x040fe40004fa1670 */
[----:B------:R-:W-:Y:S01]  /*7a50*/  F2FP.SATFINITE.E4M3.F32.PACK_AB_MERGE_C R23, RZ, R23, RZ ;  /* 0x00000017ff17723e */ /* 0x000fe200048070ff */
[----:B------:R0:W-:Y:S01]  /*7a60*/  @!P6 STG.E.U8 desc[UR14][R20.64+0x59], R5 ;  /* 0x000059051400e986 */ /* 0x0001e2000c10110e */
[----:B------:R-:W-:-:S02]  /*7a70*/  ISETP.LT.OR P6, PT, R6, 0x62, !P1 ;  /* 0x000000620600780c */ /* 0x000fc40004fc1670 */
[----:B------:R-:W-:Y:S01]  /*7a80*/  F2FP.SATFINITE.E4M3.F32.PACK_AB_MERGE_C R89, RZ, R89, RZ ;  /* 0x00000059ff59723e */ /* 0x000fe200048070ff */
[----:B------:R-:W-:Y:S01]  /*7a90*/  @!P3 STG.E.U8 desc[UR14][R18.64+0x58], R105 ;  /* 0x000058691200b986 */ /* 0x000fe2000c10110e */
[----:B-1----:R-:W-:Y:S02]  /*7aa0*/  F2FP.SATFINITE.E4M3.F32.PACK_AB_MERGE_C R25, RZ, R100, RZ ;  /* 0x00000064ff19723e */ /* 0x002fe400048070ff */
[C---:B------:R-:W-:Y:S02]  /*7ab0*/  ISETP.LT.OR P3, PT, R6.reuse, 0x61, !P0 ;  /* 0x000000610600780c */ /* 0x040fe40004761670 */
[----:B------:R-:W-:Y:S01]  /*7ac0*/  F2FP.SATFINITE.E4M3.F32.PACK_AB_MERGE_C R27, RZ, R88, RZ ;  /* 0x00000058ff1b723e */ /* 0x000fe200048070ff */
[----:B------:R1:W-:Y:S01]  /*7ad0*/  @!P4 STG.E.U8 desc[UR14][R18.64+0x59], R25 ;  /* 0x000059191200c986 */ /* 0x0003e2000c10110e */
[C---:B------:R-:W-:Y:S02]  /*7ae0*/  ISETP.LT.OR P4, PT, R6.reuse, 0x62, !P0 ;  /* 0x000000620600780c */ /* 0x040fe40004781670 */
[----:B0-----:R-:W-:Y:S01]  /*7af0*/  F2FP.SATFINITE.E4M3.F32.PACK_AB_MERGE_C R5, RZ, R98, RZ ;  /* 0x00000062ff05723e */ /* 0x001fe200048070ff */
[----:B------:R-:W-:Y:S01]  /*7b00*/  @!P5 STG.E.U8 desc[UR14][R20.64+0x60], R101 ;  /* 0x000060651400d986 */ /* 0x000fe2000c10110e */
[----:B------:R-:W-:-:S03]  /*7b10*/  ISETP.LT.OR P5, PT, R6, 0x69, !P1 ;  /* 0x000000690600780c */ /* 0x000fc60004fa1670 */
[----:B------:R0:W-:Y:S01]  /*7b20*/  @!P6 STG.E.U8 desc[UR14][R20.64+0x61], R5 ;  /* 0x000061051400e986 */ /* 0x0001e2000c10110e */
[C---:B------:R-:W-:Y:S02]  /*7b30*/  ISETP.LT.OR P6, PT, R6.reuse, 0x6a, !P1 ;  /* 0x0000006a0600780c */ /* 0x040fe40004fc1670 */
[----:B-1----:R-:W-:Y:S01]  /*7b40*/  F2FP.SATFINITE.E4M3.F32.PACK_AB_MERGE_C R25, RZ, R96, RZ ;  /* 0x00000060ff19723e */ /* 0x002fe200048070ff */
[----:B------:R-:W-:Y:S01]  /*7b50*/  @!P3 STG.E.U8 desc[UR14][R18.64+0x60], R103 ;  /* 0x000060671200b986 */ /* 0x000fe2000c10110e */
[----:B------:R-:W-:-:S03]  /*7b60*/  ISETP.LT.OR P3, PT, R6, 0x69, !P0 ;  /* 0x000000690600780c */ /* 0x000fc60004761670 */
        /* <DEDUP_REMOVED lines=12> */
[C---:B------:R-:W-:Y:S01]  /*7c30*/  ISETP.LT.OR P1, PT, R6.reuse, 0x7a, !P1 ;  /* 0x0000007a0600780c */ /* 0x040fe20004f21670 */
[----:B------:R2:W-:Y:S01]  /*7c40*/  @!P5 STG.E.U8 desc[UR14][R20.64+0x70], R95 ;  /* 0x0000705f1400d986 */ /* 0x0005e2000c10110e */
[C---:B------:R-:W-:Y:S02]  /*7c50*/  ISETP.LT.OR P5, PT, R6.reuse, 0x72, !P0 ;  /* 0x000000720600780c */ /* 0x040fe400047a1670 */
[----:B0-----:R-:W-:Y:S01]  /*7c60*/  F2FP.SATFINITE.E4M3.F32.PACK_AB_MERGE_C R5, RZ, R90, RZ ;  /* 0x0000005aff05723e */ /* 0x001fe200048070ff */
[----:B------:R2:W-:Y:S01]  /*7c70*/  @!P6 STG.E.U8 desc[UR14][R20.64+0x71], R91 ;  /* 0x0000715b1400e986 */ /* 0x0005e2000c10110e */
[C---:B------:R-:W-:Y:S02]  /*7c80*/  ISETP.LT.OR P6, PT, R6.reuse, 0x79, !P0 ;  /* 0x000000790600780c */ /* 0x040fe400047c1670 */
[----:B------:R-:W-:Y:S01]  /*7c90*/  ISETP.LT.OR P0, PT, R6, 0x7a, !P0 ;  /* 0x0000007a0600780c */ /* 0x000fe20004701670 */
[----:B------:R2:W-:Y:S01]  /*7ca0*/  @!P3 STG.E.U8 desc[UR14][R18.64+0x70], R93 ;  /* 0x0000705d1200b986 */ /* 0x0005e2000c10110e */
[----:B-1----:R-:W-:-:S05]  /*7cb0*/  F2FP.SATFINITE.E4M3.F32.PACK_AB_MERGE_C R25, RZ, R22, RZ ;  /* 0x00000016ff19723e */ /* 0x002fca00048070ff */
[----:B------:R2:W-:Y:S04]  /*7cc0*/  @!P5 STG.E.U8 desc[UR14][R18.64+0x71], R5 ;  /* 0x000071051200d986 */ /* 0x0005e8000c10110e */
[----:B------:R2:W-:Y:S04]  /*7cd0*/  @!P4 STG.E.U8 desc[UR14][R20.64+0x78], R23 ;  /* 0x000078171400c986 */ /* 0x0005e8000c10110e */
[----:B------:R2:W-:Y:S04]  /*7ce0*/  @!P1 STG.E.U8 desc[UR14][R20.64+0x79], R25 ;  /* 0x0000791914009986 */ /* 0x0005e8000c10110e */
[----:B------:R2:W-:Y:S04]  /*7cf0*/  @!P6 STG.E.U8 desc[UR14][R18.64+0x78], R89 ;  /* 0x000078591200e986 */ /* 0x0005e8000c10110e */
[----:B------:R2:W-:Y:S02]  /*7d00*/  @!P0 STG.E.U8 desc[UR14][R18.64+0x79], R27 ;  /* 0x0000791b12008986 */ /* 0x0005e4000c10110e */
.L_x_170:
[----:B------:R-:W-:Y:S05]  /*7d10*/  BSYNC B0 ;  /* 0x0000000000007941 */ /* 0x000fea0003800000 */
.L_x_40:
[C---:B------:R-:W-:Y:S01]  /*7d20*/  LEA R2, P0, R8.reuse, R2, 0x1 ;  /* 0x0000000208027211 */ /* 0x040fe200078008ff */
[----:B------:R-:W-:Y:S01]  /*7d30*/  ULDC.64 UR6, c[0x0][0x650] ;  /* 0x0001940000067ab9 */ /* 0x000fe20000000a00 */
[----:B-----5:R-:W-:Y:S01]  /*7d40*/  IMAD.U32 R4, RZ, RZ, UR12 ;  /* 0x0000000cff047e24 */ /* 0x020fe2000f8e00ff */
[----:B0-2---:R-:W-:Y:S01]  /*7d50*/  PRMT R18, RZ, 0x7610, R18 ;  /* 0x00007610ff127816 */ /* 0x005fe20000000012 */
[----:B------:R-:W-:Y:S01]  /*7d60*/  IMAD.MOV.U32 R6, RZ, RZ, -0x1 ;  /* 0xffffffffff067424 */ /* 0x000fe200078e00ff */
[----:B------:R-:W-:Y:S01]  /*7d70*/  LEA.HI.X R3, R8, R3, R0, 0x1, P0 ;  /* 0x0000000308037211 */ /* 0x000fe200000f0c00 */
[----:B------:R0:W-:Y:S01]  /*7d80*/  SYNCS.ARRIVE.TRANS64.A1T0 RZ, [R4+UR22], RZ ;  /* 0x000000ff04ff79a7 */ /* 0x0001e20008100016 */
[----:B------:R-:W-:Y:S01]  /*7d90*/  ISETP.GE.U32.AND P0, PT, R2, UR6, PT ;  /* 0x0000000602007c0c */ /* 0x000fe2000bf06070 */
[----:B------:R-:W-:-:S03]  /*7da0*/  IMAD.MOV.U32 R5, RZ, RZ, -0x1 ;  /* 0xffffffffff057424 */ /* 0x000fc600078e00ff */
[----:B------:R-:W-:Y:S01]  /*7db0*/  ISETP.GE.U32.AND.EX P0, PT, R3, UR7, PT, P0 ;  /* 0x0000000703007c0c */ /* 0x000fe2000bf06100 */
[----:B0-----:R-:W-:-:S12]  /*7dc0*/  IMAD.MOV.U32 R4, RZ, RZ, -0x1 ;  /* 0xffffffffff047424 */ /* 0x001fd800078e00ff */
[----:B------:R-:W-:Y:S05]  /*7dd0*/  @P0 BRA `(.L_x_171) ;  /* 0x0000000400600947 */ /* 0x000fea0003800000 */
[----:B------:R-:W0:Y:S01]  /*7de0*/  S2R R28, SR_CTAID.X ;  /* 0x00000000001c7919 */ /* 0x000e220000002500 */
[----:B------:R-:W2:Y:S01]  /*7df0*/  LDC.64 R22, c[0x0][0x628] ;  /* 0x00018a00ff167b82 */ /* 0x000ea20000000a00 */
[----:B------:R-:W-:Y:S01]  /*7e00*/  ULDC UR6, c[0x0][0x150] ;  /* 0x0000540000067ab9 */ /* 0x000fe20000000800 */
[----:B-1--4-:R-:W-:Y:S01]  /*7e10*/  IMAD.MOV.U32 R20, RZ, RZ, R2 ;  /* 0x000000ffff147224 */ /* 0x012fe200078e0002 */
[----:B------:R-:W1:Y:S01]  /*7e20*/  S2R R30, SR_CTAID.Y ;  /* 0x00000000001e7919 */ /* 0x000e620000002600 */
[----:B------:R-:W-:-:S04]  /*7e30*/  IMAD.MOV.U32 R21, RZ, RZ, R3 ;  /* 0x000000ffff157224 */ /* 0x000fc800078e0003 */
[----:B------:R-:W4:Y:S08]  /*7e40*/  LDC R31, c[0x0][0x144] ;  /* 0x00005100ff1f7b82 */ /* 0x000f300000000800 */
[----:B------:R-:W1:Y:S08]  /*7e50*/  LDC R6, c[0x0][0x630] ;  /* 0x00018c00ff067b82 */ /* 0x000e700000000800 */
[----:B------:R-:W1:Y:S01]  /*7e60*/  LDC.64 R26, c[0x0][0x620] ;  /* 0x00018800ff1a7b82 */ /* 0x000e620000000a00 */
[----:B--2---:R-:W-:-:S04]  /*7e70*/  ISETP.NE.U32.AND P0, PT, R22, RZ, PT ;  /* 0x000000ff1600720c */ /* 0x004fc80003f05070 */
[----:B------:R-:W-:Y:S02]  /*7e80*/  ISETP.NE.AND.EX P0, PT, R23, RZ, PT, P0 ;  /* 0x000000ff1700720c */ /* 0x000fe40003f05300 */
[----:B0-----:R-:W-:-:S05]  /*7e90*/  I2FP.F32.U32 R4, R28 ;  /* 0x0000001c00047245 */ /* 0x001fca0000201000 */
[----:B------:R-:W-:-:S04]  /*7ea0*/  FMUL R4, R4, UR6 ;  /* 0x0000000604047c20 */ /* 0x000fc80008400000 */
[----:B------:R0:W2:Y:S02]  /*7eb0*/  F2I.U32.TRUNC.NTZ R29, R4 ;  /* 0x00000004001d7305 */ /* 0x0000a4000020f000 */
[----:B----4-:R-:W-:Y:S05]  /*7ec0*/  @!P0 BRA `(.L_x_172) ;  /* 0x0000000000288947 */ /* 0x010fea0003800000 */
[----:B------:R-:W4:Y:S02]  /*7ed0*/  LDC R5, c[0x0][0x634] ;  /* 0x00018d00ff057b82 */ /* 0x000f240000000800 */
[----:B----4-:R-:W-:-:S05]  /*7ee0*/  IADD3 R21, P0, R2, R5, RZ ;  /* 0x0000000502157210 */ /* 0x010fca0007f1e0ff */
[----:B---3--:R-:W-:-:S04]  /*7ef0*/  IMAD.X R25, RZ, RZ, R3, P0 ;  /* 0x000000ffff197224 */ /* 0x008fc800000e0603 */
[----:B0-----:R-:W-:-:S04]  /*7f00*/  IMAD.WIDE.U32 R4, R25, R22, RZ ;  /* 0x0000001619047225 */ /* 0x001fc800078e00ff */
[----:B------:R-:W-:-:S04]  /*7f10*/  IMAD.WIDE.U32 R18, P0, R21, R23, R4 ;  /* 0x0000001715127225 */ /* 0x000fc80007800004 */
[----:B------:R-:W-:-:S04]  /*7f20*/  IMAD.WIDE.U32 R4, R21, R22, RZ ;  /* 0x0000001615047225 */ /* 0x000fc800078e00ff */
[----:B------:R-:W-:Y:S01]  /*7f30*/  IMAD.X R21, RZ, RZ, RZ, P0 ;  /* 0x000000ffff157224 */ /* 0x000fe200000e06ff */
[----:B------:R-:W-:Y:S01]  /*7f40*/  IADD3 RZ, P0, R5, R18, RZ ;  /* 0x0000001205ff7210 */ /* 0x000fe20007f1e0ff */
[----:B------:R-:W-:-:S04]  /*7f50*/  IMAD.MOV.U32 R20, RZ, RZ, R19 ;  /* 0x000000ffff147224 */ /* 0x000fc800078e0013 */
[----:B------:R-:W-:-:S08]  /*7f60*/  IMAD.WIDE.U32.X R20, R25, R23, R20, P0 ;  /* 0x0000001719147225 */ /* 0x000fd000000e0414 */
.L_x_172:
[-CC-:B-1-3--:R-:W-:Y:S01]  /*7f70*/  SHF.R.U64 R24, R20, R6.reuse, R21.reuse ;  /* 0x0000000614187219 */ /* 0x18afe20000001215 */
[----:B------:R-:W1:Y:S01]  /*7f80*/  LDC.64 R34, c[0x0][0x640] ;  /* 0x00019000ff227b82 */ /* 0x000e620000000a00 */
[----:B0-----:R-:W-:Y:S01]  /*7f90*/  SHF.R.U32.HI R4, RZ, R6, R21 ;  /* 0x00000006ff047219 */ /* 0x001fe20000011615 */
[----:B--2---:R-:W-:Y:S01]  /*7fa0*/  IMAD.MOV R29, RZ, RZ, -R29 ;  /* 0x000000ffff1d7224 */ /* 0x004fe200078e0a1d */
[----:B------:R-:W-:Y:S01]  /*7fb0*/  IADD3 R19, P0, RZ, -R24, RZ ;  /* 0x80000018ff137210 */ /* 0x000fe20007f1e0ff */
[----:B------:R-:W-:Y:S01]  /*7fc0*/  ULDC UR6, c[0x0][0x154] ;  /* 0x0000550000067ab9 */ /* 0x000fe20000000800 */
[----:B------:R-:W-:Y:S02]  /*7fd0*/  IMAD.MOV.U32 R21, RZ, RZ, 0x1 ;  /* 0x00000001ff157424 */ /* 0x000fe400078e00ff */
[----:B------:R-:W-:Y:S01]  /*7fe0*/  IMAD R29, R31, R29, R28 ;  /* 0x0000001d1f1d7224 */ /* 0x000fe200078e021c */
[----:B------:R-:W0:Y:S01]  /*7ff0*/  LDC R18, c[0x0][0x618] ;  /* 0x00018600ff127b82 */ /* 0x000e220000000800 */
[----:B------:R-:W-:-:S04]  /*8000*/  IMAD.X R5, RZ, RZ, ~R4, P0 ;  /* 0x000000ffff057224 */ /* 0x000fc800000e0e04 */
[-C--:B------:R-:W-:Y:S02]  /*8010*/  IMAD R6, R5, R26.reuse, RZ ;  /* 0x0000001a05067224 */ /* 0x080fe400078e02ff */
[C---:B------:R-:W-:Y:S01]  /*8020*/  IMAD.WIDE.U32 R4, R19.reuse, R26, R2 ;  /* 0x0000001a13047225 */ /* 0x040fe200078e0002 */
[----:B------:R-:W2:Y:S03]  /*8030*/  LDC R20, c[0x0][0x608] ;  /* 0x00018200ff147b82 */ /* 0x000ea60000000800 */
[----:B------:R-:W-:Y:S01]  /*8040*/  IMAD R19, R19, R27, R6 ;  /* 0x0000001b13137224 */ /* 0x000fe200078e0206 */
[----:B------:R-:W-:-:S03]  /*8050*/  I2FP.F32.U32 R6, R30 ;  /* 0x0000001e00067245 */ /* 0x000fc60000201000 */
[----:B------:R-:W-:Y:S01]  /*8060*/  IMAD.IADD R5, R5, 0x1, R19 ;  /* 0x0000000105057824 */ /* 0x000fe200078e0213 */
[----:B------:R-:W3:Y:S01]  /*8070*/  LDC R32, c[0x0][0x658] ;  /* 0x00019600ff207b82 */ /* 0x000ee20000000800 */
[----:B-1----:R-:W-:Y:S01]  /*8080*/  ISETP.NE.U32.AND P0, PT, R34, RZ, PT ;  /* 0x000000ff2200720c */ /* 0x002fe20003f05070 */
[----:B------:R-:W-:-:S03]  /*8090*/  IMAD.MOV.U32 R19, RZ, RZ, -0x1 ;  /* 0xffffffffff137424 */ /* 0x000fc600078e00ff */
[----:B------:R-:W-:-:S03]  /*80a0*/  ISETP.NE.AND.EX P0, PT, R35, RZ, PT, P0 ;  /* 0x000000ff2300720c */ /* 0x000fc60003f05300 */
[----:B------:R-:W1:Y:S01]  /*80b0*/  LDC R27, c[0x0][0x148] ;  /* 0x00005200ff1b7b82 */ /* 0x000e620000000800 */
[-CC-:B0-----:R-:W-:Y:S02]  /*80c0*/  SHF.R.U64 R22, R4, R18.reuse, R5.reuse ;  /* 0x0000001204167219 */ /* 0x181fe40000001205 */
[----:B------:R-:W-:Y:S01]  /*80d0*/  SHF.R.U32.HI R5, RZ, R18, R5 ;  /* 0x00000012ff057219 */ /* 0x000fe20000011605 */
[----:B------:R-:W-:-:S04]  /*80e0*/  FMUL R18, R6, UR6 ;  /* 0x0000000606127c20 */ /* 0x000fc80008400000 */
[----:B------:R-:W0:Y:S01]  /*80f0*/  LDC R28, c[0x0][0x600] ;  /* 0x00018000ff1c7b82 */ /* 0x000e220000000800 */
[----:B------:R4:W0:Y:S01]  /*8100*/  F2I.U32.TRUNC.NTZ R25, R18 ;  /* 0x0000001200197305 */ /* 0x000822000020f000 */
[-CC-:B--2---:R-:W-:Y:S02]  /*8110*/  SHF.R.U64 R6, R22, R20.reuse, R5.reuse ;  /* 0x0000001416067219 */ /* 0x184fe40000001205 */
[----:B------:R-:W-:-:S04]  /*8120*/  SHF.R.U32.HI R5, RZ, R20, R5 ;  /* 0x00000014ff057219 */ /* 0x000fc80000011605 */
[----:B------:R-:W2:Y:S01]  /*8130*/  LDC R33, c[0x0][0x648] ;  /* 0x00019200ff217b82 */ /* 0x000ea20000000800 */
[-CC-:B---3--:R-:W-:Y:S02]  /*8140*/  SHF.R.U64 R26, R6, R32.reuse, R5.reuse ;  /* 0x00000020061a7219 */ /* 0x188fe40000001205 */
[-C--:B------:R-:W-:Y:S02]  /*8150*/  SHF.L.U32 R19, R19, R32.reuse, RZ ;  /* 0x0000002013137219 */ /* 0x080fe400000006ff */
[-C--:B------:R-:W-:Y:S01]  /*8160*/  SHF.R.U32.HI R5, RZ, R32.reuse, R5 ;  /* 0x00000020ff057219 */ /* 0x080fe20000011605 */
[----:B------:R-:W-:Y:S01]  /*8170*/  IMAD.MOV.U32 R4, RZ, RZ, R26 ;  /* 0x000000ffff047224 */ /* 0x000fe200078e001a */
[----:B------:R-:W-:Y:S01]  /*8180*/  SHF.L.U32 R32, R21, R32, RZ ;  /* 0x0000002015207219 */ /* 0x000fe200000006ff */
[----:B------:R-:W3:Y:S01]  /*8190*/  LDC R36, c[0x0][0x638] ;  /* 0x00018e00ff247b82 */ /* 0x000ee20000000800 */
[----:B------:R-:W-:-:S07]  /*81a0*/  LOP3.LUT R31, RZ, R19, RZ, 0x33, !PT ;  /* 0x00000013ff1f7212 */ /* 0x000fce00078e33ff */
[----:B------:R-:W0:Y:S01]  /*81b0*/  LDC R37, c[0x0][0x610] ;  /* 0x00018400ff257b82 */ /* 0x000e220000000800 */
[----:B----4-:R-:W-:Y:S05]  /*81c0*/  @!P0 BRA `(.L_x_173) ;  /* 0x0000000000288947 */ /* 0x010fea0003800000 */
[----:B------:R-:W4:Y:S02]  /*81d0*/  LDC R21, c[0x0][0x64c] ;  /* 0x00019300ff157b82 */ /* 0x000f240000000800 */
[----:B----4-:R-:W-:-:S05]  /*81e0*/  IADD3 R21, P0, R26, R21, RZ ;  /* 0x000000151a157210 */ /* 0x010fca0007f1e0ff */
        /* <DEDUP_REMOVED lines=8> */
.L_x_173:
[----:B--2---:R-:W-:Y:S01]  /*8270*/  SHF.R.U64 R4, R4, R33, R5 ;  /* 0x0000002104047219 */ /* 0x004fe20000001205 */
[----:B0-----:R-:W-:Y:S01]  /*8280*/  VIADD R21, R28, 0xffffffff ;  /* 0xffffffff1c157836 */ /* 0x001fe20000000000 */
[----:B------:R-:W-:Y:S01]  /*8290*/  LOP3.LUT R19, R6, R31, RZ, 0xc0, !PT ;  /* 0x0000001f06137212 */ /* 0x000fe200078ec0ff */
[----:B------:R-:W-:Y:S02]  /*82a0*/  IMAD.MOV R25, RZ, RZ, -R25 ;  /* 0x000000ffff197224 */ /* 0x000fe400078e0a19 */
[----:B------:R-:W-:Y:S02]  /*82b0*/  IMAD.MOV R5, RZ, RZ, -R4 ;  /* 0x000000ffff057224 */ /* 0x000fe400078e0a04 */
[----:B------:R-:W-:Y:S01]  /*82c0*/  IMAD R6, R32, R4, R19 ;  /* 0x0000000420067224 */ /* 0x000fe200078e0213 */
[----:B------:R-:W-:Y:S01]  /*82d0*/  LOP3.LUT R19, R22, R21, RZ, 0xc0, !PT ;  /* 0x0000001516137212 */ /* 0x000fe200078ec0ff */
[----:B-1----:R-:W-:Y:S02]  /*82e0*/  @P2 IMAD R29, R27, R25, R30 ;  /* 0x000000191b1d2224 */ /* 0x002fe400078e021e */
[----:B---3--:R-:W-:-:S02]  /*82f0*/  IMAD R4, R5, R36, R26 ;  /* 0x0000002405047224 */ /* 0x008fc400078e021a */
[----:B------:R-:W-:Y:S02]  /*8300*/  IMAD R6, R6, R37, R29 ;  /* 0x0000002506067224 */ /* 0x000fe400078e021d */
[----:B------:R-:W-:Y:S02]  /*8310*/  IMAD R19, R4, R28, R19 ;  /* 0x0000001c04137224 */ /* 0x000fe400078e0213 */
[----:B------:R-:W-:Y:S02]  /*8320*/  IMAD.MOV.U32 R18, RZ, RZ, 0x1 ;  /* 0x00000001ff127424 */ /* 0x000fe400078e00ff */
[----:B------:R-:W-:Y:S01]  /*8330*/  IMAD.MOV.U32 R4, RZ, RZ, R24 ;  /* 0x000000ffff047224 */ /* 0x000fe200078e0018 */
[----:B------:R-:W-:Y:S02]  /*8340*/  SEL R5, R19, R6, !P2 ;  /* 0x0000000613057207 */ /* 0x000fe40005000000 */
[----:B------:R-:W-:-:S07]  /*8350*/  SEL R6, R6, R19, !P2 ;  /* 0x0000001306067207 */ /* 0x000fce0005000000 */
.L_x_171:
[----:B------:R-:W-:Y:S02]  /*8360*/  LOP3.LUT P0, RZ, R18, 0xff, RZ, 0xc0, !PT ;  /* 0x000000ff12ff7812 */ /* 0x000fe4000780c0ff */
[----:B------:R-:W-:-:S11]  /*8370*/  LOP3.LUT R150, R150, 0x1, RZ, 0x3c, !PT ;  /* 0x0000000196967812 */ /* 0x000fd600078e3cff */
[----:B------:R-:W-:Y:S05]  /*8380*/  @P0 BRA `(.L_x_174) ;  /* 0xffffff9000e00947 */ /* 0x000fea000383ffff */
[----:B------:R-:W-:Y:S05]  /*8390*/  EXIT ;  /* 0x000000000000794d */ /* 0x000fea0003800000 */
.L_x_18:
[----:B------:R-:W-:-:S08]  /*83a0*/  ISETP.NE.AND P0, PT, R18, RZ, PT ;  /* 0x000000ff1200720c */ /* 0x000fd00003f05270 */
[----:B--23-5:R-:W0:-:S00]  /*83b0*/  USETMAXREG.DEALLOC.CTAPOOL 0x28 ;  /* 0x00000028000079c8 */ /* 0x02ce0000080e0500 */
[----:B------:R-:W-:Y:S05]  /*83c0*/  @P0 EXIT ;  /* 0x000000000000094d */ /* 0x000fea0003800000 */
[----:B0-----:R-:W-:Y:S01]  /*83d0*/  LOP3.LUT P0, RZ, R20, 0xff, RZ, 0xc0, !PT ;  /* 0x000000ff14ff7812 */ /* 0x001fe2000780c0ff */
[----:B------:R-:W-:Y:S02]  /*83e0*/  IMAD.MOV.U32 R12, RZ, RZ, 0x1 ;  /* 0x00000001ff0c7424 */ /* 0x000fe400078e00ff */
[----:B------:R-:W-:-:S10]  /*83f0*/  IMAD.MOV.U32 R13, RZ, RZ, RZ ;  /* 0x000000ffff0d7224 */ /* 0x000fd400078e00ff */
[----:B------:R-:W-:Y:S05]  /*8400*/  @!P0 BRA `(.L_x_175) ;  /* 0x0000000c00288947 */ /* 0x000fea0003800000 */
[----:B------:R-:W0:Y:S01]  /*8410*/  S2R R17, SR_CgaCtaId ;  /* 0x0000000000117919 */ /* 0x000e220000008800 */
[----:B------:R-:W-:Y:S01]  /*8420*/  LOP3.LUT P0, RZ, R11, 0x1f, RZ, 0xc0, !PT ;  /* 0x0000001f0bff7812 */ /* 0x000fe2000780c0ff */
[----:B------:R-:W-:Y:S01]  /*8430*/  ULDC UR5, c[0x0][0x658] ;  /* 0x0001960000057ab9 */ /* 0x000fe20000000800 */
[----:B------:R-:W-:Y:S01]  /*8440*/  UMOV UR6, 0xffffffff ;  /* 0xffffffff00067882 */ /* 0x000fe20000000000 */
[----:B------:R-:W-:Y:S01]  /*8450*/  BSSY B0, `(.L_x_175) ;  /* 0x00000c5000007945 */ /* 0x000fe20003800000 */
[----:B------:R-:W-:Y:S01]  /*8460*/  USHF.L.U32 UR6, UR6, UR5, URZ ;  /* 0x0000000506067299 */ /* 0x000fe2000800063f */
[C---:B------:R-:W-:Y:S01]  /*8470*/  ISETP.NE.AND P3, PT, R10.reuse, RZ, PT ;  /* 0x000000ff0a00720c */ /* 0x040fe20003f65270 */
[----:B------:R-:W-:Y:S01]  /*8480*/  IMAD.MOV.U32 R15, RZ, RZ, 0x1 ;  /* 0x00000001ff0f7424 */ /* 0x000fe200078e00ff */
[----:B------:R-:W-:Y:S01]  /*8490*/  ISETP.NE.OR P0, PT, R10, RZ, !P0 ;  /* 0x000000ff0a00720c */ /* 0x000fe20004705670 */
[----:B------:R-:W-:Y:S01]  /*84a0*/  IMAD.MOV.U32 R12, RZ, RZ, 0x1 ;  /* 0x00000001ff0c7424 */ /* 0x000fe200078e00ff */
[----:B------:R-:W-:Y:S01]  /*84b0*/  LOP3.LUT R14, R7, 0x2, RZ, 0xfc, !PT ;  /* 0x00000002070e7812 */ /* 0x000fe200078efcff */
[----:B------:R-:W-:Y:S01]  /*84c0*/  IMAD.MOV.U32 R13, RZ, RZ, RZ ;  /* 0x000000ffff0d7224 */ /* 0x000fe200078e00ff */
[----:B------:R-:W-:Y:S01]  /*84d0*/  ULDC UR4, c[0x0][0x600] ;  /* 0x0001800000047ab9 */ /* 0x000fe20000000800 */
[----:B------:R-:W-:Y:S01]  /*84e0*/  UMOV UR7, 0x1 ;  /* 0x0000000100077882 */ /* 0x000fe20000000000 */
[----:B------:R-:W-:-:S02]  /*84f0*/  UIADD3 UR22, UR13, 0x1, URZ ;  /* 0x000000010d167890 */ /* 0x000fc4000fffe03f */
[----:B------:R-:W-:Y:S02]  /*8500*/  UIADD3 UR16, UR4, -0x1, URZ ;  /* 0xffffffff04107890 */ /* 0x000fe4000fffe03f */
[----:B------:R-:W-:Y:S02]  /*8510*/  USHF.L.U32 UR18, UR7, UR5, URZ ;  /* 0x0000000507127299 */ /* 0x000fe4000800063f */
[----:B------:R-:W-:Y:S01]  /*8520*/  ULOP3.LUT UR17, URZ, UR6, URZ, 0x33, !UPT ;  /* 0x000000063f117292 */ /* 0x000fe2000f8e333f */
[----:B------:R-:W-:Y:S01]  /*8530*/  ULDC.64 UR20, c[0x0][0x198] ;  /* 0x0000660000147ab9 */ /* 0x000fe20000000a00 */
[C---:B0-----:R-:W-:Y:S02]  /*8540*/  IMAD.SHL.U32 R16, R17.reuse, 0x20, RZ ;  /* 0x0000002011107824 */ /* 0x041fe400078e00ff */
[----:B------:R-:W-:-:S03]  /*8550*/  IMAD.SHL.U32 R17, R17, 0x1000, RZ ;  /* 0x0000100011117824 */ /* 0x000fc600078e00ff */
[----:B------:R-:W-:Y:S02]  /*8560*/  LOP3.LUT R16, R16, 0x60, RZ, 0xc0, !PT ;  /* 0x0000006010107812 */ /* 0x000fe400078ec0ff */
[----:B------:R-:W-:-:S07]  /*8570*/  LOP3.LUT R17, R17, 0x3000, RZ, 0xc0, !PT ;  /* 0x0000300011117812 */ /* 0x000fce00078ec0ff */
.L_x_187:
[----:B------:R-:W-:-:S03]  /*8580*/  UMOV UR4, 0xffffffff ;  /* 0xffffffff00047882 */ /* 0x000fc60000000000 */
[----:B------:R-:W-:Y:S05]  /*8590*/  BRA.DIV UR4, `(.L_x_176) ;  /* 0x0000001204987947 */ /* 0x000fea000b800000 */
[----:B------:R-:W-:-:S13]  /*85a0*/  ELECT P1, URZ, PT ;  /* 0x00000000003f782f */ /* 0x000fda0003820000 */
.L_x_205:
[----:B------:R-:W0:Y:S01]  /*85b0*/  LDC R10, c[0x0][0x28c] ;  /* 0x0000a300ff0a7b82 */ /* 0x000e220000000800 */
[----:B------:R-:W-:Y:S01]  /*85c0*/  BSSY B1, `(.L_x_177) ;  /* 0x0000039000017945 */ /* 0x000fe20003800000 */
[----:B0-----:R-:W-:-:S13]  /*85d0*/  ISETP.LT.OR P1, PT, R10, 0x1, !P1 ;  /* 0x000000010a00780c */ /* 0x001fda0004f21670 */
[----:B------:R-:W-:Y:S05]  /*85e0*/  @P1 BRA `(.L_x_178) ;  /* 0x0000000000d81947 */ /* 0x000fea0003800000 */
[----:B------:R-:W-:Y:S02]  /*85f0*/  IMAD.SHL.U32 R18, R6, 0x40, RZ ;  /* 0x0000004006127824 */ /* 0x000fe400078e00ff */
[----:B------:R-:W-:Y:S02]  /*8600*/  IMAD R19, R5, 0x80, R16 ;  /* 0x0000008005137824 */ /* 0x000fe400078e0210 */
[----:B------:R-:W-:Y:S02]  /*8610*/  IMAD.MOV.U32 R20, RZ, RZ, RZ ;  /* 0x000000ffff147224 */ /* 0x000fe400078e00ff */
[----:B------:R-:W-:Y:S02]  /*8620*/  IMAD.U32 R22, RZ, RZ, UR22 ;  /* 0x00000016ff167e24 */ /* 0x000fe4000f8e00ff */
[----:B------:R-:W-:Y:S02]  /*8630*/  IMAD.MOV.U32 R5, RZ, RZ, R12 ;  /* 0x000000ffff057224 */ /* 0x000fe400078e000c */
[----:B------:R-:W-:-:S07]  /*8640*/  IMAD.MOV.U32 R6, RZ, RZ, R13 ;  /* 0x000000ffff067224 */ /* 0x000fce00078e000d */
.L_x_182:
[----:B------:R-:W0:Y:S01]  /*8650*/  S2R R11, SR_CgaCtaId ;  /* 0x00000000000b7919 */ /* 0x000e220000008800 */
[----:B------:R-:W-:-:S04]  /*8660*/  MOV R10, 0x400 ;  /* 0x00000400000a7802 */ /* 0x000fc80000000f00 */
[----:B0-----:R-:W-:Y:S02]  /*8670*/  LEA R23, R11, R10, 0x18 ;  /* 0x0000000a0b177211 */ /* 0x001fe400078ec0ff */
[----:B------:R-:W-:Y:S01]  /*8680*/  SHF.L.U32 R10, R5, 0x1f, RZ ;  /* 0x0000001f050a7819 */ /* 0x000fe200000006ff */
[----:B------:R-:W0:Y:S02]  /*8690*/  @!P3 LDC R11, c[0x0][0x500] ;  /* 0x00014000ff0bbb82 */ /* 0x000e240000000800 */
[----:B------:R-:W-:-:S04]  /*86a0*/  IMAD R21, R6, 0x8, R23 ;  /* 0x0000000806157824 */ /* 0x000fc800078e0217 */
[----:B------:R-:W1:Y:S02]  /*86b0*/  SYNCS.PHASECHK.TRANS64.TRYWAIT P1, [R21+URZ+0x48], R10 ;  /* 0x0000480a150075a7 */ /* 0x000e64000802017f */
[----:B-1----:R-:W-:Y:S05]  /*86c0*/  @!P1 BRA `(.L_x_179) ;  /* 0x00000010006c9947 */ /* 0x002fea0003800000 */
.L_x_206:
[----:B-1----:R-:W-:Y:S01]  /*86d0*/  PRMT R10, R14, 0x9910, RZ ;  /* 0x000099100e0a7816 */ /* 0x002fe200000000ff */
[----:B0-----:R0:W-:Y:S03]  /*86e0*/  @!P3 SYNCS.ARRIVE.TRANS64 RZ, [R21+URZ], R11 ;  /* 0x0000000b15ffb9a7 */ /* 0x0011e6000800003f */
[----:B------:R-:W-:-:S13]  /*86f0*/  ISETP.NE.AND P1, PT, R10, 0x2, PT ;  /* 0x000000020a00780c */ /* 0x000fda0003f25270 */
[----:B0-----:R-:W-:Y:S05]  /*8700*/  @P1 BRA `(.L_x_180) ;  /* 0x0000000000041947 */ /* 0x001fea0003800000 */
[----:B------:R-:W-:Y:S01]  /*8710*/  BPT.TRAP 0x1 ;  /* 0x000000040000795c */ /* 0x000fe20000300000 */
.L_x_180:
[----:B------:R-:W-:Y:S05]  /*8720*/  @P0 BRA `(.L_x_181) ;  /* 0x0000000000040947 */ /* 0x000fea0003800000 */
[----:B------:R-:W-:Y:S01]  /*8730*/  BPT.TRAP 0x1 ;  /* 0x000000040000795c */ /* 0x000fe20000300000 */
.L_x_181:
[----:B------:R-:W-:Y:S01]  /*8740*/  R2UR UR15, R23 ;  /* 0x00000000170f72ca */ /* 0x000fe200000e0000 */
[C---:B------:R-:W-:Y:S01]  /*8750*/  IMAD R23, R6.reuse, 0x2000, R23 ;  /* 0x0000200006177824 */ /* 0x040fe200078e0217 */
[----:B------:R-:W-:Y:S01]  /*8760*/  R2UR UR9, R21 ;  /* 0x00000000150972ca */ /* 0x000fe200000e0000 */
[----:B------:R-:W-:Y:S01]  /*8770*/  IMAD R10, R6, 0x4000, R17 ;  /* 0x00004000060a7824 */ /* 0x000fe200078e0211 */
[----:B------:R-:W-:Y:S01]  /*8780*/  UIADD3 UR4, UP0, UR20, 0xf0, URZ ;  /* 0x000000f014047890 */ /* 0x000fe2000ff1e03f */
[----:B------:R-:W-:Y:S01]  /*8790*/  VIADD R22, R22, 0xffffffff ;  /* 0xffffffff16167836 */ /* 0x000fe20000000000 */
[----:B------:R-:W-:Y:S01]  /*87a0*/  R2UR UR5, R23 ;  /* 0x00000000170572ca */ /* 0x000fe200000e0000 */
[----:B------:R-:W-:Y:S01]  /*87b0*/  UIADD3 UR24, UP1, UR20, 0x1f0, URZ ;  /* 0x000001f014187890 */ /* 0x000fe2000ff3e03f */
[----:B------:R-:W-:Y:S01]  /*87c0*/  R2UR UR8, R10 ;  /* 0x000000000a0872ca */ /* 0x000fe200000e0000 */
[----:B------:R-:W-:Y:S01]  /*87d0*/  VIADD R6, R6, 0x1 ;  /* 0x0000000106067836 */ /* 0x000fe20000000000 */
[----:B------:R-:W-:Y:S01]  /*87e0*/  R2UR UR11, R18 ;  /* 0x00000000120b72ca */ /* 0x000fe200000e0000 */
[----:B------:R-:W-:Y:S01]  /*87f0*/  UIADD3.X UR25, URZ, UR21, URZ, UP1, !UPT ;  /* 0x000000153f197290 */ /* 0x000fe20008ffe43f */
[----:B------:R-:W-:Y:S01]  /*8800*/  R2UR UR10, R20 ;  /* 0x00000000140a72ca */ /* 0x000fe200000e0000 */
[----:B------:R-:W-:Y:S01]  /*8810*/  UMOV UR6, 0x0 ;  /* 0x0000000000067882 */ /* 0x000fe20000000000 */
[----:B------:R-:W-:Y:S01]  /*8820*/  R2UR UR12, R4 ;  /* 0x00000000040c72ca */ /* 0x000fe200000e0000 */
[----:B------:R-:W-:Y:S01]  /*8830*/  UMOV UR7, 0x10000000 ;  /* 0x1000000000077882 */ /* 0x000fe20000000000 */
[----:B------:R-:W-:Y:S01]  /*8840*/  R2UR UR19, R19 ;  /* 0x00000000131372ca */ /* 0x000fe200000e0000 */
[----:B------:R-:W-:Y:S01]  /*8850*/  UMOV UR23, 0xf0000 ;  /* 0x000f000000177882 */ /* 0x000fe20000000000 */
[----:B------:R-:W-:Y:S01]  /*8860*/  ISETP.GT.AND P4, PT, R22, 0x1, PT ;  /* 0x000000011600780c */ /* 0x000fe20003f84270 */
[----:B------:R-:W-:Y:S01]  /*8870*/  UIADD3 UR14, UR5, 0x180, URZ ;  /* 0x00000180050e7890 */ /* 0x000fe2000fffe03f */
[----:B------:R-:W-:Y:S01]  /*8880*/  ISETP.NE.AND P1, PT, R6, 0x9, PT ;  /* 0x000000090600780c */ /* 0x000fe20003f25270 */
[----:B------:R-:W-:Y:S01]  /*8890*/  UIADD3.X UR5, URZ, UR21, URZ, UP0, !UPT ;  /* 0x000000153f057290 */ /* 0x000fe200087fe43f */
[----:B------:R-:W-:Y:S01]  /*88a0*/  VIADD R20, R20, 0x80 ;  /* 0x0000008014147836 */ /* 0x000fe20000000000 */
[----:B------:R-:W-:Y:S01]  /*88b0*/  UIADD3 UR15, UR15, 0x12180, UR8 ;  /* 0x000121800f0f7890 */ /* 0x000fe2000fffe008 */
[----:B------:R-:W-:-:S02]  /*88c0*/  SEL R10, RZ, 0x1, P1 ;  /* 0x00000001ff0a7807 */ /* 0x000fc40000800000 */
[----:B------:R-:W-:Y:S01]  /*88d0*/  UMOV UR8, UR14 ;  /* 0x0000000e00087c82 */ /* 0x000fe20008000000 */
[----:B------:R-:W-:Y:S02]  /*88e0*/  SEL R6, R6, RZ, P1 ;  /* 0x000000ff06067207 */ /* 0x000fe40000800000 */
[----:B------:R-:W-:Y:S01]  /*88f0*/  LOP3.LUT R5, R5, R10, RZ, 0x3c, !PT ;  /* 0x0000000a05057212 */ /* 0x000fe200078e3cff */
[----:B------:R0:W-:Y:S02]  /*8900*/  UTMALDG.3D [UR8], [UR4], desc[UR6] ;  /* 0x00000608040075b4 */ /* 0x0001e40008011000 */
[----:B0-----:R-:W-:Y:S01]  /*8910*/  UMOV UR11, UR19 ;  /* 0x00000013000b7c82 */ /* 0x001fe20008000000 */
[----:B------:R-:W-:Y:S02]  /*8920*/  UMOV UR8, UR15 ;  /* 0x0000000f00087c82 */ /* 0x000fe40008000000 */
[----:B------:R0:W-:Y:S02]  /*8930*/  UTMALDG.3D.MULTICAST [UR8], [UR24], UR23, desc[UR6] ;  /* 0x00000608180073b4 */ /* 0x0001e40008011817 */
[----:B0-----:R-:W-:Y:S05]  /*8940*/  @P4 BRA `(.L_x_182) ;  /* 0xfffffffc00404947 */ /* 0x001fea000383ffff */
.L_x_178:
[----:B------:R-:W-:Y:S05]  /*8950*/  BSYNC B1 ;  /* 0x0000000000017941 */ /* 0x000fea0003800000 */
.L_x_177:
[----:B------:R-:W-:Y:S01]  /*8960*/  LOP3.LUT P5, RZ, R15, 0xff, RZ, 0xc0, !PT ;  /* 0x000000ff0fff7812 */ /* 0x000fe200078ac0ff */
[----:B------:R-:W-:Y:S01]  /*8970*/  VIADD R6, R13, UR13 ;  /* 0x0000000d0d067c36 */ /* 0x000fe20008000000 */
[----:B------:R-:W-:Y:S01]  /*8980*/  ULDC.64 UR4, c[0x0][0x650] ;  /* 0x0001940000047ab9 */ /* 0x000fe20000000a00 */
[----:B------:R-:W-:Y:S01]  /*8990*/  IMAD.U32 R11, RZ, RZ, UR13 ;  /* 0x0000000dff0b7e24 */ /* 0x000fe2000f8e00ff */
[----:B------:R-:W-:Y:S01]  /*89a0*/  UISETP.GE.U32.AND UP0, UPT, UR13, 0x9, UPT ;  /* 0x000000090d00788c */ /* 0x000fe2000bf06070 */
[----:B------:R-:W-:Y:S01]  /*89b0*/  BSSY B1, `(.L_x_183) ;  /* 0x000006c000017945 */ /* 0x000fe20003800000 */
[----:B------:R-:W-:Y:S02]  /*89c0*/  ISETP.GT.U32.AND P1, PT, R6, 0x8, PT ;  /* 0x000000080600780c */ /* 0x000fe40003f24070 */
[----:B------:R-:W-:Y:S02]  /*89d0*/  PRMT R15, RZ, 0x7610, R15 ;  /* 0x00007610ff0f7816 */ /* 0x000fe4000000000f */
[----:B------:R-:W-:-:S02]  /*89e0*/  ISETP.LT.U32.AND P1, PT, R11, 0x9, P1 ;  /* 0x000000090b00780c */ /* 0x000fc40000f21070 */
[----:B------:R-:W-:Y:S01]  /*89f0*/  PLOP3.LUT P4, PT, PT, PT, UP0, 0x80, 0x0 ;  /* 0x000000000000781c */ /* 0x000fe20003f8f008 */
[----:B------:R-:W0:Y:S01]  /*8a00*/  @P5 S2R R5, SR_CgaCtaId ;  /* 0x0000000000055919 */ /* 0x000e220000008800 */
[----:B------:R-:W-:-:S04]  /*8a10*/  @P5 MOV R4, 0x400 ;  /* 0x0000040000045802 */ /* 0x000fc80000000f00 */
[----:B0-----:R-:W-:Y:S01]  /*8a20*/  @P5 LEA R10, R5, R4, 0x18 ;  /* 0x00000004050a5211 */ /* 0x001fe200078ec0ff */
[----:B------:R-:W-:-:S03]  /*8a30*/  IMAD.WIDE.U32 R4, R6, 0x38e38e39, RZ ;  /* 0x38e38e3906047825 */ /* 0x000fc600078e00ff */
[----:B------:R0:W-:Y:S01]  /*8a40*/  @P5 SYNCS.ARRIVE.TRANS64.A1T0 RZ, [R10+URZ+0xc8], RZ ;  /* 0x0000c8ff0aff59a7 */ /* 0x0001e2000810003f */
[----:B------:R-:W-:Y:S01]  /*8a50*/  IADD3 R2, P5, R2, R8, RZ ;  /* 0x0000000802027210 */ /* 0x000fe20007fbe0ff */
[----:B------:R-:W-:Y:S01]  /*8a60*/  IMAD.MOV.U32 R4, RZ, RZ, -0x1 ;  /* 0xffffffffff047424 */ /* 0x000fe200078e00ff */
[----:B------:R-:W-:Y:S02]  /*8a70*/  SHF.R.U32.HI R11, RZ, 0x1, R5 ;  /* 0x00000001ff0b7819 */ /* 0x000fe40000011605 */
[----:B------:R-:W-:Y:S01]  /*8a80*/  SEL R5, RZ, 0x1, !P1 ;  /* 0x00000001ff057807 */ /* 0x000fe20004800000 */
[----:B------:R-:W-:Y:S01]  /*8a90*/  IMAD.X R3, R3, 0x1, R0, P5 ;  /* 0x0000000103037824 */ /* 0x000fe200028e0600 */
[----:B------:R-:W-:Y:S01]  /*8aa0*/  ISETP.GE.U32.AND P1, PT, R2, UR4, PT ;  /* 0x0000000402007c0c */ /* 0x000fe2000bf26070 */
[----:B------:R-:W-:Y:S01]  /*8ab0*/  IMAD R13, R11, -0x9, R6 ;  /* 0xfffffff70b0d7824 */ /* 0x000fe200078e0206 */
[----:B------:R-:W-:Y:S01]  /*8ac0*/  LOP3.LUT R12, R12, R5, RZ, 0x3c, !PT ;  /* 0x000000050c0c7212 */ /* 0x000fe200078e3cff */
[----:B------:R-:W-:Y:S01]  /*8ad0*/  IMAD.MOV.U32 R6, RZ, RZ, -0x1 ;  /* 0xffffffffff067424 */ /* 0x000fe200078e00ff */
[----:B------:R-:W-:Y:S01]  /*8ae0*/  ISETP.GE.U32.AND.EX P1, PT, R3, UR5, PT, P1 ;  /* 0x0000000503007c0c */ /* 0x000fe2000bf26110 */
[----:B------:R-:W-:Y:S01]  /*8af0*/  IMAD.MOV.U32 R5, RZ, RZ, -0x1 ;  /* 0xffffffffff057424 */ /* 0x000fe200078e00ff */
[----:B------:R-:W-:-:S02]  /*8b00*/  @P4 LOP3.LUT R12, R12, 0x1, R11, 0x78, !PT ;  /* 0x000000010c0c4812 */ /* 0x000fc400078e780b */
[----:B0-----:R-:W-:-:S09]  /*8b10*/  PRMT R10, RZ, 0x7610, R10 ;  /* 0x00007610ff0a7816 */ /* 0x001fd2000000000a */
[----:B------:R-:W-:Y:S05]  /*8b20*/  @P1 BRA `(.L_x_184) ;  /* 0x0000000400501947 */ /* 0x000fea0003800000 */
[----:B------:R-:W0:Y:S01]  /*8b30*/  S2R R6, SR_CTAID.X ;  /* 0x0000000000067919 */ /* 0x000e220000002500 */
[----:B------:R-:W-:Y:S01]  /*8b40*/  ULDC.64 UR4, c[0x0][0x628] ;  /* 0x00018a0000047ab9 */ /* 0x000fe20000000a00 */
[----:B------:R-:W-:Y:S01]  /*8b50*/  ULDC UR7, c[0x0][0x630] ;  /* 0x00018c0000077ab9 */ /* 0x000fe20000000800 */
[----:B------:R-:W-:Y:S01]  /*8b60*/  ISETP.NE.U32.AND P1, PT, RZ, UR4, PT ;  /* 0x00000004ff007c0c */ /* 0x000fe2000bf25070 */
[----:B------:R-:W1:Y:S01]  /*8b70*/  S2R R19, SR_CTAID.Y ;  /* 0x0000000000137919 */ /* 0x000e620000002600 */
[----:B------:R-:W-:Y:S01]  /*8b80*/  ULDC UR8, c[0x0][0x150] ;  /* 0x0000540000087ab9 */ /* 0x000fe20000000800 */
[----:B------:R-:W-:Y:S01]  /*8b90*/  IMAD.MOV.U32 R4, RZ, RZ, R2 ;  /* 0x000000ffff047224 */ /* 0x000fe200078e0002 */
[----:B------:R-:W-:Y:S01]  /*8ba0*/  ISETP.NE.AND.EX P1, PT, RZ, UR5, PT, P1 ;  /* 0x00000005ff007c0c */ /* 0x000fe2000bf25310 */
[----:B------:R-:W-:Y:S01]  /*8bb0*/  IMAD.MOV.U32 R5, RZ, RZ, R3 ;  /* 0x000000ffff057224 */ /* 0x000fe200078e0003 */
[----:B0-----:R-:W-:-:S11]  /*8bc0*/  I2FP.F32.U32 R20, R6 ;  /* 0x0000000600147245 */ /* 0x001fd60000201000 */
[----:B------:R-:W-:Y:S05]  /*8bd0*/  @!P1 BRA `(.L_x_185) ;  /* 0x0000000000289947 */ /* 0x000fea0003800000 */
[----:B------:R-:W-:Y:S02]  /*8be0*/  ULDC UR6, c[0x0][0x634] ;  /* 0x00018d0000067ab9 */ /* 0x000fe40000000800 */
[----:B------:R-:W-:-:S05]  /*8bf0*/  IADD3 R5, P1, R2, UR6, RZ ;  /* 0x0000000602057c10 */ /* 0x000fca000ff3e0ff */
[----:B------:R-:W-:-:S04]  /*8c00*/  IMAD.X R21, RZ, RZ, R3, P1 ;  /* 0x000000ffff157224 */ /* 0x000fc800008e0603 */
[----:B------:R-:W-:-:S04]  /*8c10*/  IMAD.WIDE.U32 R10, R21, UR4, RZ ;  /* 0x00000004150a7c25 */ /* 0x000fc8000f8e00ff */
[----:B------:R-:W-:-:S04]  /*8c20*/  IMAD.WIDE.U32 R10, P1, R5, UR5, R10 ;  /* 0x00000005050a7c25 */ /* 0x000fc8000f82000a */
[----:B------:R-:W-:-:S04]  /*8c30*/  IMAD.WIDE.U32 R4, R5, UR4, RZ ;  /* 0x0000000405047c25 */ /* 0x000fc8000f8e00ff */
[----:B------:R-:W-:Y:S01]  /*8c40*/  IMAD.MOV.U32 R4, RZ, RZ, R11 ;  /* 0x000000ffff047224 */ /* 0x000fe200078e000b */
[----:B------:R-:W-:Y:S01]  /*8c50*/  IADD3 RZ, P4, R5, R10, RZ ;  /* 0x0000000a05ff7210 */ /* 0x000fe20007f9e0ff */
[----:B------:R-:W-:-:S04]  /*8c60*/  IMAD.X R5, RZ, RZ, RZ, P1 ;  /* 0x000000ffff057224 */ /* 0x000fc800008e06ff */
[----:B------:R-:W-:-:S08]  /*8c70*/  IMAD.WIDE.U32.X R4, R21, UR5, R4, P4 ;  /* 0x0000000515047c25 */ /* 0x000fd0000a0e0404 */
.L_x_185:
[--C-:B------:R-:W-:Y:S01]  /*8c80*/  SHF.R.U64 R18, R4, UR7, R5.reuse ;  /* 0x0000000704127c19 */ /* 0x100fe20008001205 */
[----:B------:R-:W-:Y:S01]  /*8c90*/  FMUL R20, R20, UR8 ;  /* 0x0000000814147c20 */ /* 0x000fe20008400000 */
[----:B------:R-:W0:Y:S01]  /*8ca0*/  LDC R21, c[0x0][0x144] ;  /* 0x00005100ff157b82 */ /* 0x000e220000000800 */
[----:B-1----:R-:W-:Y:S01]  /*8cb0*/  I2FP.F32.U32 R10, R19 ;  /* 0x00000013000a7245 */ /* 0x002fe20000201000 */
[----:B------:R-:W-:Y:S01]  /*8cc0*/  ULDC UR6, c[0x0][0x154] ;  /* 0x0000550000067ab9 */ /* 0x000fe20000000800 */
[----:B------:R-:W-:Y:S01]  /*8cd0*/  SHF.R.U32.HI R4, RZ, UR7, R5 ;  /* 0x00000007ff047c19 */ /* 0x000fe20008011605 */
[----:B------:R-:W-:Y:S01]  /*8ce0*/  ULDC.64 UR4, c[0x0][0x620] ;  /* 0x0001880000047ab9 */ /* 0x000fe20000000a00 */
[----:B------:R-:W-:Y:S01]  /*8cf0*/  IADD3 R5, P1, RZ, -R18, RZ ;  /* 0x80000012ff057210 */ /* 0x000fe20007f3e0ff */
[----:B------:R-:W1:Y:S01]  /*8d00*/  F2I.U32.TRUNC.NTZ R20, R20 ;  /* 0x0000001400147305 */ /* 0x000e62000020f000 */
[----:B------:R-:W-:Y:S01]  /*8d10*/  FMUL R10, R10, UR6 ;  /* 0x000000060a0a7c20 */ /* 0x000fe20008400000 */
[----:B------:R-:W2:Y:S01]  /*8d20*/  LDC R22, c[0x0][0x148] ;  /* 0x00005200ff167b82 */ /* 0x000ea20000000800 */
[----:B------:R-:W-:Y:S01]  /*8d30*/  ULDC.64 UR6, c[0x0][0x640] ;  /* 0x0001900000067ab9 */ /* 0x000fe20000000a00 */
[----:B------:R-:W-:Y:S01]  /*8d40*/  IMAD.X R4, RZ, RZ, ~R4, P1 ;  /* 0x000000ffff047224 */ /* 0x000fe200008e0e04 */
[----:B------:R-:W-:-:S03]  /*8d50*/  ISETP.NE.U32.AND P1, PT, RZ, UR6, PT ;  /* 0x00000006ff007c0c */ /* 0x000fc6000bf25070 */
[----:B------:R-:W-:Y:S01]  /*8d60*/  IMAD R4, R4, UR4, RZ ;  /* 0x0000000404047c24 */ /* 0x000fe2000f8e02ff */
[----:B------:R-:W3:Y:S01]  /*8d70*/  F2I.U32.TRUNC.NTZ R10, R10 ;  /* 0x0000000a000a7305 */ /* 0x000ee2000020f000 */
[----:B------:R-:W-:Y:S02]  /*8d80*/  ISETP.NE.AND.EX P1, PT, RZ, UR7, PT, P1 ;  /* 0x00000007ff007c0c */ /* 0x000fe4000bf25310 */
[C---:B------:R-:W-:Y:S02]  /*8d90*/  IMAD R11, R5.reuse, UR5, R4 ;  /* 0x00000005050b7c24 */ /* 0x040fe4000f8e0204 */
[----:B------:R-:W-:Y:S01]  /*8da0*/  IMAD.WIDE.U32 R4, R5, UR4, R2 ;  /* 0x0000000405047c25 */ /* 0x000fe2000f8e0002 */
[----:B------:R-:W-:-:S03]  /*8db0*/  ULDC UR4, c[0x0][0x618] ;  /* 0x0001860000047ab9 */ /* 0x000fc60000000800 */
[----:B-1----:R-:W-:Y:S02]  /*8dc0*/  IMAD.MOV R20, RZ, RZ, -R20 ;  /* 0x000000ffff147224 */ /* 0x002fe400078e0a14 */
[----:B------:R-:W-:Y:S02]  /*8dd0*/  IMAD.IADD R5, R5, 0x1, R11 ;  /* 0x0000000105057824 */ /* 0x000fe400078e020b */
[----:B0-----:R-:W-:-:S03]  /*8de0*/  IMAD R6, R21, R20, R6 ;  /* 0x0000001415067224 */ /* 0x001fc600078e0206 */
[--C-:B------:R-:W-:Y:S01]  /*8df0*/  SHF.R.U64 R20, R4, UR4, R5.reuse ;  /* 0x0000000404147c19 */ /* 0x100fe20008001205 */
[----:B---3--:R-:W-:Y:S01]  /*8e00*/  IMAD.MOV R4, RZ, RZ, -R10 ;  /* 0x000000ffff047224 */ /* 0x008fe200078e0a0a */
[----:B------:R-:W-:Y:S01]  /*8e10*/  SHF.R.U32.HI R5, RZ, UR4, R5 ;  /* 0x00000004ff057c19 */ /* 0x000fe20008011605 */
[----:B------:R-:W-:Y:S02]  /*8e20*/  ULDC UR4, c[0x0][0x608] ;  /* 0x0001820000047ab9 */ /* 0x000fe40000000800 */
[----:B--2---:R-:W-:Y:S01]  /*8e30*/  @P2 IMAD R6, R22, R4, R19 ;  /* 0x0000000416062224 */ /* 0x004fe200078e0213 */
[--C-:B------:R-:W-:Y:S02]  /*8e40*/  SHF.R.U64 R22, R20, UR4, R5.reuse ;  /* 0x0000000414167c19 */ /* 0x100fe40008001205 */
[----:B------:R-:W-:Y:S01]  /*8e50*/  SHF.R.U32.HI R5, RZ, UR4, R5 ;  /* 0x00000004ff057c19 */ /* 0x000fe20008011605 */
[----:B------:R-:W-:-:S03]  /*8e60*/  ULDC UR4, c[0x0][0x658] ;  /* 0x0001960000047ab9 */ /* 0x000fc60000000800 */
[--C-:B------:R-:W-:Y:S02]  /*8e70*/  SHF.R.U64 R19, R22, UR4, R5.reuse ;  /* 0x0000000416137c19 */ /* 0x100fe40008001205 */
[----:B------:R-:W-:-:S03]  /*8e80*/  SHF.R.U32.HI R21, RZ, UR4, R5 ;  /* 0x00000004ff157c19 */ /* 0x000fc60008011605 */
[----:B------:R-:W-:Y:S02]  /*8e90*/  IMAD.MOV.U32 R10, RZ, RZ, R19 ;  /* 0x000000ffff0a7224 */ /* 0x000fe400078e0013 */
[----:B------:R-:W-:Y:S01]  /*8ea0*/  IMAD.MOV.U32 R5, RZ, RZ, R21 ;  /* 0x000000ffff057224 */ /* 0x000fe200078e0015 */
[----:B------:R-:W-:Y:S06]  /*8eb0*/  @!P1 BRA `(.L_x_186) ;  /* 0x00000000002c9947 */ /* 0x000fec0003800000 */
        /* <DEDUP_REMOVED lines=9> */
[----:B------:R-:W-:-:S04]  /*8f50*/  IMAD.WIDE.U32.X R4, R21, UR7, R4, P4 ;  /* 0x0000000715047c25 */ /* 0x000fc8000a0e0404 */
[----:B------:R-:W-:-:S07]  /*8f60*/  IMAD.MOV.U32 R10, RZ, RZ, R4 ;  /* 0x000000ffff0a7224 */ /* 0x000fce00078e0004 */
.L_x_186:
[----:B------:R-:W-:Y:S01]  /*8f70*/  ULDC UR4, c[0x0][0x648] ;  /* 0x0001920000047ab9 */ /* 0x000fe20000000800 */
[----:B------:R-:W-:Y:S01]  /*8f80*/  LOP3.LUT R4, R22, UR17, RZ, 0xc0, !PT ;  /* 0x0000001116047c12 */ /* 0x000fe2000f8ec0ff */
[----:B------:R-:W-:Y:S01]  /*8f90*/  ULDC UR5, c[0x0][0x610] ;  /* 0x0001840000057ab9 */ /* 0x000fe20000000800 */
[----:B------:R-:W-:Y:S01]  /*8fa0*/  SHF.R.U64 R5, R10, UR4, R5 ;  /* 0x000000040a057c19 */ /* 0x000fe20008001205 */
[----:B------:R-:W-:Y:S01]  /*8fb0*/  ULDC UR4, c[0x0][0x638] ;  /* 0x00018e0000047ab9 */ /* 0x000fe20000000800 */
[----:B------:R-:W-:-:S03]  /*8fc0*/  LOP3.LUT R20, R20, UR16, RZ, 0xc0, !PT ;  /* 0x0000001014147c12 */ /* 0x000fc6000f8ec0ff */
[----:B------:R-:W-:Y:S02]  /*8fd0*/  IMAD.MOV R10, RZ, RZ, -R5 ;  /* 0x000000ffff0a7224 */ /* 0x000fe400078e0a05 */
[----:B------:R-:W-:Y:S02]  /*8fe0*/  IMAD R5, R5, UR18, R4 ;  /* 0x0000001205057c24 */ /* 0x000fe4000f8e0204 */
[----:B------:R-:W-:Y:S01]  /*8ff0*/  IMAD R19, R10, UR4, R19 ;  /* 0x000000040a137c24 */ /* 0x000fe2000f8e0213 */
[----:B------:R-:W-:Y:S01]  /*9000*/  ULDC UR4, c[0x0][0x600] ;  /* 0x0001800000047ab9 */ /* 0x000fe20000000800 */
[----:B------:R-:W-:Y:S02]  /*9010*/  IMAD R6, R5, UR5, R6 ;  /* 0x0000000505067c24 */ /* 0x000fe4000f8e0206 */
[----:B------:R-:W-:Y:S02]  /*9020*/  IMAD R19, R19, UR4, R20 ;  /* 0x0000000413137c24 */ /* 0x000fe4000f8e0214 */
[----:B------:R-:W-:-:S02]  /*9030*/  IMAD.MOV.U32 R10, RZ, RZ, 0x1 ;  /* 0x00000001ff0a7424 */ /* 0x000fc400078e00ff */
[----:B------:R-:W-:Y:S01]  /*9040*/  IMAD.MOV.U32 R4, RZ, RZ, R18 ;  /* 0x000000ffff047224 */ /* 0x000fe200078e0012 */
[----:B------:R-:W-:Y:S02]  /*9050*/  SEL R5, R19, R6, !P2 ;  /* 0x0000000613057207 */ /* 0x000fe40005000000 */
[----:B------:R-:W-:-:S07]  /*9060*/  SEL R6, R6, R19, !P2 ;  /* 0x0000001306067207 */ /* 0x000fce0005000000 */
.L_x_184:
[----:B------:R-:W-:Y:S05]  /*9070*/  BSYNC B1 ;  /* 0x0000000000017941 */ /* 0x000fea0003800000 */
.L_x_183:
[----:B------:R-:W-:-:S13]  /*9080*/  LOP3.LUT P1, RZ, R10, 0xff, RZ, 0xc0, !PT ;  /* 0x000000ff0aff7812 */ /* 0x000fda000782c0ff */
[----:B------:R-:W-:Y:S05]  /*9090*/  @P1 BRA `(.L_x_187) ;  /* 0xfffffff400381947 */ /* 0x000fea000383ffff */
[----:B------:R-:W-:Y:S05]  /*90a0*/  BSYNC B0 ;  /* 0x0000000000007941 */ /* 0x000fea0003800000 */
.L_x_175:
[----:B------:R-:W-:-:S03]  /*90b0*/  UMOV UR4, 0xffffffff ;  /* 0xffffffff00047882 */ /* 0x000fc60000000000 */
[----:B------:R-:W-:Y:S05]  /*90c0*/  BRA.DIV UR4, `(.L_x_188) ;  /* 0x0000000a04007947 */ /* 0x000fea000b800000 */
[----:B------:R-:W-:-:S13]  /*90d0*/  ELECT P0, URZ, PT ;  /* 0x00000000003f782f */ /* 0x000fda0003800000 */
.L_x_209:
[----:B------:R-:W-:Y:S04]  /*90e0*/  BSSY B0, `(.L_x_189) ;  /* 0x0000058000007945 */ /* 0x000fe80003800000 */
[----:B------:R-:W-:Y:S05]  /*90f0*/  @!P0 BRA `(.L_x_190) ;  /* 0x0000000400588947 */ /* 0x000fea0003800000 */
[----:B------:R-:W-:-:S04]  /*9100*/  LOP3.LUT R7, R7, 0x2, RZ, 0xfc, !PT ;  /* 0x0000000207077812 */ /* 0x000fc800078efcff */
[----:B------:R-:W-:-:S13]  /*9110*/  ISETP.NE.AND P0, PT, R7, 0x3, PT ;  /* 0x000000030700780c */ /* 0x000fda0003f05270 */
[----:B------:R-:W-:Y:S05]  /*9120*/  @!P0 BRA `(.L_x_191) ;  /* 0x0000000000048947 */ /* 0x000fea0003800000 */
[----:B------:R-:W-:Y:S01]  /*9130*/  BPT.TRAP 0x1 ;  /* 0x000000040000795c */ /* 0x000fe20000300000 */
.L_x_191:
[----:B------:R-:W0:Y:S01]  /*9140*/  S2R R3, SR_CgaCtaId ;  /* 0x0000000000037919 */ /* 0x000e220000008800 */
[----:B------:R-:W-:Y:S02]  /*9150*/  MOV R0, 0x400 ;  /* 0x0000040000007802 */ /* 0x000fe40000000f00 */
[----:B------:R-:W-:Y:S02]  /*9160*/  SHF.L.U32 R2, R12, 0x1f, RZ ;  /* 0x0000001f0c027819 */ /* 0x000fe400000006ff */
[----:B0-----:R-:W-:-:S05]  /*9170*/  LEA R0, R3, R0, 0x18 ;  /* 0x0000000003007211 */ /* 0x001fca00078ec0ff */
[----:B------:R-:W-:-:S04]  /*9180*/  VIADD R0, R0, 0x48 ;  /* 0x0000004800007836 */ /* 0x000fc80000000000 */
[C---:B------:R-:W-:Y:S02]  /*9190*/  IMAD R5, R13.reuse, 0x8, R0 ;  /* 0x000000080d057824 */ /* 0x040fe400078e0200 */
[----:B------:R-:W-:Y:S02]  /*91a0*/  VIADD R13, R13, 0x1 ;  /* 0x000000010d0d7836 */ /* 0x000fe40000000000 */
[----:B------:R-:W0:Y:S03]  /*91b0*/  SYNCS.PHASECHK.TRANS64.TRYWAIT P0, [R5+URZ], R2 ;  /* 0x00000002050075a7 */ /* 0x000e26000800017f */
[----:B------:R-:W-:-:S04]  /*91c0*/  ISETP.NE.AND P1, PT, R13, 0x9, PT ;  /* 0x000000090d00780c */ /* 0x000fc80003f25270 */
[----:B------:R-:W-:Y:S02]  /*91d0*/  SEL R3, RZ, 0x1, P1 ;  /* 0x00000001ff037807 */ /* 0x000fe40000800000 */
[----:B------:R-:W-:Y:S02]  /*91e0*/  SEL R13, R13, RZ, P1 ;  /* 0x000000ff0d0d7207 */ /* 0x000fe40000800000 */
[----:B------:R-:W-:-:S03]  /*91f0*/  LOP3.LUT R12, R12, R3, RZ, 0x3c, !PT ;  /* 0x000000030c0c7212 */ /* 0x000fc600078e3cff */
[----:B------:R-:W-:Y:S01]  /*9200*/  IMAD R7, R13, 0x8, R0 ;  /* 0x000000080d077824 */ /* 0x000fe200078e0200 */
[----:B------:R-:W-:Y:S01]  /*9210*/  SHF.L.U32 R4, R12, 0x1f, RZ ;  /* 0x0000001f0c047819 */ /* 0x000fe200000006ff */
[----:B0-----:R-:W-:Y:S06]  /*9220*/  @!P0 BRA `(.L_x_192) ;  /* 0x0000000400cc8947 */ /* 0x001fec0003800000 */
.L_x_210:
[----:B------:R-:W1:Y:S01]  /*9230*/  SYNCS.PHASECHK.TRANS64.TRYWAIT P0, [R7+URZ], R4 ;  /* 0x00000004070075a7 */ /* 0x000e62000800017f */
[----:B0-----:R-:W-:-:S05]  /*9240*/  VIADD R2, R13, 0x1 ;  /* 0x000000010d027836 */ /* 0x001fca0000000000 */
[----:B------:R-:W-:-:S04]  /*9250*/  ISETP.NE.AND P1, PT, R2, 0x9, PT ;  /* 0x000000090200780c */ /* 0x000fc80003f25270 */
[----:B------:R-:W-:Y:S02]  /*9260*/  SEL R3, RZ, 0x1, P1 ;  /* 0x00000001ff037807 */ /* 0x000fe40000800000 */
[----:B------:R-:W-:Y:S02]  /*9270*/  SEL R9, R2, RZ, P1 ;  /* 0x000000ff02097207 */ /* 0x000fe40000800000 */
[----:B------:R-:W-:-:S03]  /*9280*/  LOP3.LUT R12, R12, R3, RZ, 0x3c, !PT ;  /* 0x000000030c0c7212 */ /* 0x000fc600078e3cff */
[----:B------:R-:W-:Y:S01]  /*9290*/  IMAD R6, R9, 0x8, R0 ;  /* 0x0000000809067824 */ /* 0x000fe200078e0200 */
[----:B------:R-:W-:Y:S01]  /*92a0*/  SHF.L.U32 R5, R12, 0x1f, RZ ;  /* 0x0000001f0c057819 */ /* 0x000fe200000006ff */
[----:B-1----:R-:W-:Y:S06]  /*92b0*/  @!P0 BRA `(.L_x_193) ;  /* 0x0000000400bc8947 */ /* 0x002fec0003800000 */
.L_x_211:
[----:B------:R-:W1:Y:S01]  /*92c0*/  SYNCS.PHASECHK.TRANS64.TRYWAIT P0, [R6+URZ], R5 ;  /* 0x00000005060075a7 */ /* 0x000e62000800017f */
[----:B------:R-:W-:-:S05]  /*92d0*/  VIADD R2, R9, 0x1 ;  /* 0x0000000109027836 */ /* 0x000fca0000000000 */
[----:B------:R-:W-:-:S04]  /*92e0*/  ISETP.NE.AND P1, PT, R2, 0x9, PT ;  /* 0x000000090200780c */ /* 0x000fc80003f25270 */
[----:B------:R-:W-:Y:S02]  /*92f0*/  SEL R3, RZ, 0x1, P1 ;  /* 0x00000001ff037807 */ /* 0x000fe40000800000 */
[----:B0-----:R-:W-:Y:S02]  /*9300*/  SEL R7, R2, RZ, P1 ;  /* 0x000000ff02077207 */ /* 0x001fe40000800000 */
[----:B------:R-:W-:-:S03]  /*9310*/  LOP3.LUT R12, R12, R3, RZ, 0x3c, !PT ;  /* 0x000000030c0c7212 */ /* 0x000fc600078e3cff */
[----:B------:R-:W-:Y:S01]  /*9320*/  IMAD R9, R7, 0x8, R0 ;  /* 0x0000000807097824 */ /* 0x000fe200078e0200 */
[----:B------:R-:W-:Y:S01]  /*9330*/  SHF.L.U32 R4, R12, 0x1f, RZ ;  /* 0x0000001f0c047819 */ /* 0x000fe200000006ff */
[----:B-1----:R-:W-:Y:S06]  /*9340*/  @!P0 BRA `(.L_x_194) ;  /* 0x0000000400ac8947 */ /* 0x002fec0003800000 */
.L_x_212:
[----:B------:R-:W1:Y:S01]  /*9350*/  SYNCS.PHASECHK.TRANS64.TRYWAIT P0, [R9+URZ], R4 ;  /* 0x00000004090075a7 */ /* 0x000e62000800017f */
[----:B------:R-:W-:-:S05]  /*9360*/  VIADD R2, R7, 0x1 ;  /* 0x0000000107027836 */ /* 0x000fca0000000000 */
[----:B------:R-:W-:-:S04]  /*9370*/  ISETP.NE.AND P1, PT, R2, 0x9, PT ;  /* 0x000000090200780c */ /* 0x000fc80003f25270 */
[----:B------:R-:W-:Y:S02]  /*9380*/  SEL R3, RZ, 0x1, P1 ;  /* 0x00000001ff037807 */ /* 0x000fe40000800000 */
[----:B------:R-:W-:Y:S02]  /*9390*/  SEL R7, R2, RZ, P1 ;  /* 0x000000ff02077207 */ /* 0x000fe40000800000 */
[----:B------:R-:W-:-:S03]  /*93a0*/  LOP3.LUT R12, R12, R3, RZ, 0x3c, !PT ;  /* 0x000000030c0c7212 */ /* 0x000fc600078e3cff */
[----:B0-----:R-:W-:Y:S01]  /*93b0*/  IMAD R6, R7, 0x8, R0 ;  /* 0x0000000807067824 */ /* 0x001fe200078e0200 */
[----:B------:R-:W-:Y:S01]  /*93c0*/  SHF.L.U32 R5, R12, 0x1f, RZ ;  /* 0x0000001f0c057819 */ /* 0x000fe200000006ff */
[----:B-1----:R-:W-:Y:S06]  /*93d0*/  @!P0 BRA `(.L_x_195) ;  /* 0x00000004009c8947 */ /* 0x002fec0003800000 */
.L_x_213:
        /* <DEDUP_REMOVED lines=9> */
.L_x_214:
[----:B------:R-:W1:Y:S01]  /*9470*/  SYNCS.PHASECHK.TRANS64.TRYWAIT P0, [R9+URZ], R4 ;  /* 0x00000004090075a7 */ /* 0x000e62000800017f */
[----:B------:R-:W-:-:S05]  /*9480*/  VIADD R2, R7, 0x1 ;  /* 0x0000000107027836 */ /* 0x000fca0000000000 */
[----:B------:R-:W-:-:S04]  /*9490*/  ISETP.NE.AND P1, PT, R2, 0x9, PT ;  /* 0x000000090200780c */ /* 0x000fc80003f25270 */
[----:B------:R-:W-:Y:S02]  /*94a0*/  SEL R3, RZ, 0x1, P1 ;  /* 0x00000001ff037807 */ /* 0x000fe40000800000 */
[----:B------:R-:W-:Y:S02]  /*94b0*/  SEL R7, R2, RZ, P1 ;  /* 0x000000ff02077207 */ /* 0x000fe40000800000 */
[----:B------:R-:W-:-:S03]  /*94c0*/  LOP3.LUT R12, R12, R3, RZ, 0x3c, !PT ;  /* 0x000000030c0c7212 */ /* 0x000fc600078e3cff */
[----:B------:R-:W-:Y:S01]  /*94d0*/  IMAD R8, R7, 0x8, R0 ;  /* 0x0000000807087824 */ /* 0x000fe200078e0200 */
[----:B0-----:R-:W-:Y:S01]  /*94e0*/  SHF.L.U32 R5, R12, 0x1f, RZ ;  /* 0x0000001f0c057819 */ /* 0x001fe200000006ff */
[----:B-1----:R-:W-:Y:S06]  /*94f0*/  @!P0 BRA `(.L_x_197) ;  /* 0x00000004007c8947 */ /* 0x002fec0003800000 */
.L_x_215:
[----:B------:R-:W1:Y:S01]  /*9500*/  SYNCS.PHASECHK.TRANS64.TRYWAIT P0, [R8+URZ], R5 ;  /* 0x00000005080075a7 */ /* 0x000e62000800017f */
[----:B------:R-:W-:-:S05]  /*9510*/  VIADD R2, R7, 0x1 ;  /* 0x0000000107027836 */ /* 0x000fca0000000000 */
[----:B------:R-:W-:-:S04]  /*9520*/  ISETP.NE.AND P1, PT, R2, 0x9, PT ;  /* 0x000000090200780c */ /* 0x000fc80003f25270 */
[----:B------:R-:W-:Y:S02]  /*9530*/  SEL R3, RZ, 0x1, P1 ;  /* 0x00000001ff037807 */ /* 0x000fe40000800000 */
[----:B------:R-:W-:Y:S02]  /*9540*/  SEL R7, R2, RZ, P1 ;  /* 0x000000ff02077207 */ /* 0x000fe40000800000 */
[----:B0-----:R-:W-:-:S03]  /*9550*/  LOP3.LUT R9, R12, R3, RZ, 0x3c, !PT ;  /* 0x000000030c097212 */ /* 0x001fc600078e3cff */
[----:B------:R-:W-:Y:S01]  /*9560*/  IMAD R11, R7, 0x8, R0 ;  /* 0x00000008070b7824 */ /* 0x000fe200078e0200 */
[----:B------:R-:W-:Y:S01]  /*9570*/  SHF.L.U32 R6, R9, 0x1f, RZ ;  /* 0x0000001f09067819 */ /* 0x000fe200000006ff */
[----:B-1----:R-:W-:Y:S06]  /*9580*/  @!P0 BRA `(.L_x_198) ;  /* 0x00000004006c8947 */ /* 0x002fec0003800000 */
.L_x_216:
[----:B------:R-:W1:Y:S01]  /*9590*/  SYNCS.PHASECHK.TRANS64.TRYWAIT P0, [R11+URZ], R6 ;  /* 0x000000060b0075a7 */ /* 0x000e62000800017f */
[----:B------:R-:W-:-:S05]  /*95a0*/  VIADD R2, R7, 0x1 ;  /* 0x0000000107027836 */ /* 0x000fca0000000000 */
[----:B------:R-:W-:-:S04]  /*95b0*/  ISETP.NE.AND P1, PT, R2, 0x9, PT ;  /* 0x000000090200780c */ /* 0x000fc80003f25270 */
[----:B------:R-:W-:Y:S02]  /*95c0*/  SEL R4, RZ, 0x1, P1 ;  /* 0x00000001ff047807 */ /* 0x000fe40000800000 */
[----:B------:R-:W-:Y:S02]  /*95d0*/  SEL R3, R2, RZ, P1 ;  /* 0x000000ff02037207 */ /* 0x000fe40000800000 */
[----:B------:R-:W-:Y:S01]  /*95e0*/  LOP3.LUT R4, R9, R4, RZ, 0x3c, !PT ;  /* 0x0000000409047212 */ /* 0x000fe200078e3cff */
[----:B-1----:R-:W-:Y:S06]  /*95f0*/  @!P0 BRA `(.L_x_199) ;  /* 0x0000000400648947 */ /* 0x002fec0003800000 */
.L_x_217:
[----:B------:R-:W-:Y:S01]  /*9600*/  IMAD R3, R3, 0x8, R0 ;  /* 0x0000000803037824 */ /* 0x000fe200078e0200 */
[----:B------:R-:W-:-:S07]  /*9610*/  SHF.L.U32 R0, R4, 0x1f, RZ ;  /* 0x0000001f04007819 */ /* 0x000fce00000006ff */
.L_x_200:
[----:B--2---:R2:W3:Y:S02]  /*9620*/  SYNCS.PHASECHK.TRANS64.TRYWAIT P0, [R3+URZ], R0 ;  /* 0x00000000030075a7 */ /* 0x0044e4000800017f */
[----:B---3--:R-:W-:Y:S05]  /*9630*/  @!P0 NANOSLEEP.SYNCS 0x989680 ;  /* 0x009896800000895d */ /* 0x008fea0003900000 */
[----:B------:R-:W3:Y:S02]  /*9640*/  @!P0 SYNCS.PHASECHK.TRANS64 P0, [R3+URZ], R0 ;  /* 0x00000000030085a7 */ /* 0x000ee4000800007f */
[----:B---3--:R-:W-:Y:S05]  /*9650*/  @!P0 BRA `(.L_x_200) ;  /* 0xfffffffc00f08947 */ /* 0x008fea000383ffff */
.L_x_190:
[----:B------:R-:W-:Y:S05]  /*9660*/  BSYNC B0 ;  /* 0x0000000000007941 */ /* 0x000fea0003800000 */
.L_x_189:
[----:B------:R-:W-:Y:S05]  /*9670*/  EXIT ;  /* 0x000000000000794d */ /* 0x000fea0003800000 */
.L_x_20:
[----:B0-----:R-:W-:-:S04]  /*9680*/  IMAD.U32 R19, RZ, RZ, UR11 ;  /* 0x0000000bff137e24 */ /* 0x001fc8000f8e00ff */
[----:B------:R0:W1:Y:S03]  /*9690*/  SYNCS.PHASECHK.TRANS64.TRYWAIT P0, [R19+URZ+-0x8], R18 ;  /* 0xfffff812130075a7 */ /* 0x000066000800017f */
[----:B-1----:R-:W-:Y:S05]  /*96a0*/  @!P0 NANOSLEEP.SYNCS 0x989680 ;  /* 0x009896800000895d */ /* 0x002fea0003900000 */
[----:B------:R-:W1:Y:S02]  /*96b0*/  @!P0 SYNCS.PHASECHK.TRANS64 P0, [R19+URZ+-0x8], R18 ;  /* 0xfffff812130085a7 */ /* 0x000e64000800007f */
[----:B-1----:R-:W-:Y:S05]  /*96c0*/  @!P0 BRA `(.L_x_20) ;  /* 0xfffffffc00ec8947 */ /* 0x002fea000383ffff */
[----:B------:R-:W-:Y:S05]  /*96d0*/  BRA `(.L_x_201) ;  /* 0xffffff8000287947 */ /* 0x000fea000383ffff */
.L_x_25:
[----:B-1----:R-:W-:-:S04]  /*96e0*/  IMAD.U32 R19, RZ, RZ, UR6 ;  /* 0x00000006ff137e24 */ /* 0x002fc8000f8e00ff */
[----:B------:R1:W4:Y:S03]  /*96f0*/  SYNCS.PHASECHK.TRANS64.TRYWAIT P0, [R19+URZ], R18 ;  /* 0x00000012130075a7 */ /* 0x000326000800017f */
[----:B----4-:R-:W-:Y:S05]  /*9700*/  @!P0 NANOSLEEP.SYNCS 0x989680 ;  /* 0x009896800000895d */ /* 0x010fea0003900000 */
[----:B------:R-:W4:Y:S02]  /*9710*/  @!P0 SYNCS.PHASECHK.TRANS64 P0, [R19+URZ], R18 ;  /* 0x00000012130085a7 */ /* 0x000f24000800007f */
[----:B----4-:R-:W-:Y:S05]  /*9720*/  @!P0 BRA `(.L_x_25) ;  /* 0xfffffffc00ec8947 */ /* 0x010fea000383ffff */
[----:B------:R-:W-:Y:S05]  /*9730*/  BRA `(.L_x_24) ;  /* 0xffffff8400547947 */ /* 0x000fea000383ffff */
.L_x_31:
[----:B-1----:R-:W-:-:S04]  /*9740*/  IMAD.U32 R21, RZ, RZ, UR16 ;  /* 0x00000010ff157e24 */ /* 0x002fc8000f8e00ff */
[----:B------:R1:W4:Y:S03]  /*9750*/  SYNCS.PHASECHK.TRANS64.TRYWAIT P0, [R21+URZ], R20 ;  /* 0x00000014150075a7 */ /* 0x000326000800017f */
[----:B----4-:R-:W-:Y:S05]  /*9760*/  @!P0 NANOSLEEP.SYNCS 0x989680 ;  /* 0x009896800000895d */ /* 0x010fea0003900000 */
[----:B------:R-:W4:Y:S02]  /*9770*/  @!P0 SYNCS.PHASECHK.TRANS64 P0, [R21+URZ], R20 ;  /* 0x00000014150085a7 */ /* 0x000f24000800007f */
[----:B----4-:R-:W-:Y:S05]  /*9780*/  @!P0 BRA `(.L_x_31) ;  /* 0xfffffffc00ec8947 */ /* 0x010fea000383ffff */
[----:B------:R-:W-:Y:S05]  /*9790*/  BRA `(.L_x_30) ;  /* 0xffffff8c00bc7947 */ /* 0x000fea000383ffff */
.L_x_39:
[----:B0-----:R-:W-:-:S04]  /*97a0*/  IMAD.U32 R19, RZ, RZ, UR11 ;  /* 0x0000000bff137e24 */ /* 0x001fc8000f8e00ff */
[----:B------:R0:W1:Y:S03]  /*97b0*/  SYNCS.PHASECHK.TRANS64.TRYWAIT P0, [R19+URZ+0x8], R18 ;  /* 0x00000812130075a7 */ /* 0x000066000800017f */
[----:B-1----:R-:W-:Y:S05]  /*97c0*/  @!P0 NANOSLEEP.SYNCS 0x989680 ;  /* 0x009896800000895d */ /* 0x002fea0003900000 */
[----:B------:R-:W1:Y:S02]  /*97d0*/  @!P0 SYNCS.PHASECHK.TRANS64 P0, [R19+URZ+0x8], R18 ;  /* 0x00000812130085a7 */ /* 0x000e64000800007f */
[----:B-1----:R-:W-:Y:S05]  /*97e0*/  @!P0 BRA `(.L_x_39) ;  /* 0xfffffffc00ec8947 */ /* 0x002fea000383ffff */
[----:B------:R-:W-:Y:S05]  /*97f0*/  BRA `(.L_x_202) ;  /* 0xffffff9c00587947 */ /* 0x000fea000383ffff */
.L_x_176:
[----:B------:R-:W-:Y:S01]  /*9800*/  BSSY B1, `(.L_x_203) ;  /* 0x0000006000017945 */ /* 0x000fe20003800000 */
[----:B------:R-:W-:-:S07]  /*9810*/  IMAD.MOV.U32 R10, RZ, RZ, -0x1 ;  /* 0xffffffffff0a7424 */ /* 0x000fce00078e00ff */
[----:B------:R-:W-:Y:S05]  /*9820*/  WARPSYNC.COLLECTIVE R10, `(.L_x_204) ;  /* 0x000000000a0c7348 */ /* 0x000fea0003c00000 */
[----:B------:R-:W-:Y:S02]  /*9830*/  ELECT P1, UR62, PT ;  /* 0x00000000003e782f */ /* 0x000fe40003820000 */
[----:B------:R-:W-:Y:S01]  /*9840*/  MOV R10, UR62 ;  /* 0x0000003e000a7c02 */ /* 0x000fe20008000f00 */
[----:B------:R-:W-:Y:S10]  /*9850*/  ENDCOLLECTIVE ;  /* 0x000000000000791b */ /* 0x000ff40003800000 */
.L_x_204:
[----:B------:R-:W-:Y:S05]  /*9860*/  BSYNC B1 ;  /* 0x0000000000017941 */ /* 0x000fea0003800000 */
.L_x_203:
[----:B------:R-:W-:Y:S05]  /*9870*/  BRA `(.L_x_205) ;  /* 0xffffffec004c7947 */ /* 0x000fea000383ffff */
.L_x_179:
[----:B-1----:R1:W2:Y:S02]  /*9880*/  SYNCS.PHASECHK.TRANS64.TRYWAIT P1, [R21+URZ+0x48], R10 ;  /* 0x0000480a150075a7 */ /* 0x0022a4000802017f */
[----:B--2---:R-:W-:Y:S05]  /*9890*/  @!P1 NANOSLEEP.SYNCS 0x989680 ;  /* 0x009896800000995d */ /* 0x004fea0003900000 */
[----:B------:R-:W2:Y:S02]  /*98a0*/  @!P1 SYNCS.PHASECHK.TRANS64 P1, [R21+URZ+0x48], R10 ;  /* 0x0000480a150095a7 */ /* 0x000ea4000802007f */
[----:B--2---:R-:W-:Y:S05]  /*98b0*/  @!P1 BRA `(.L_x_179) ;  /* 0xfffffffc00f09947 */ /* 0x004fea000383ffff */
[----:B------:R-:W-:Y:S05]  /*98c0*/  BRA `(.L_x_206) ;  /* 0xffffffec00807947 */ /* 0x000fea000383ffff */
.L_x_188:
[----:B------:R-:W-:Y:S01]  /*98d0*/  BSSY B0, `(.L_x_207) ;  /* 0x0000006000007945 */ /* 0x000fe20003800000 */
[----:B------:R-:W-:-:S07]  /*98e0*/  IMAD.MOV.U32 R10, RZ, RZ, -0x1 ;  /* 0xffffffffff0a7424 */ /* 0x000fce00078e00ff */
[----:B------:R-:W-:Y:S05]  /*98f0*/  WARPSYNC.COLLECTIVE R10, `(.L_x_208) ;  /* 0x000000000a0c7348 */ /* 0x000fea0003c00000 */
[----:B------:R-:W-:Y:S02]  /*9900*/  ELECT P1, UR62, PT ;  /* 0x00000000003e782f */ /* 0x000fe40003820000 */
[----:B------:R-:W-:Y:S01]  /*9910*/  MOV R10, UR62 ;  /* 0x0000003e000a7c02 */ /* 0x000fe20008000f00 */
[----:B------:R-:W-:Y:S10]  /*9920*/  ENDCOLLECTIVE ;  /* 0x000000000000791b */ /* 0x000ff40003800000 */
.L_x_208:
[----:B------:R-:W-:Y:S05]  /*9930*/  BSYNC B0 ;  /* 0x0000000000007941 */ /* 0x000fea0003800000 */
.L_x_207:
[----:B------:R-:W-:Y:S01]  /*9940*/  PLOP3.LUT P0, PT, P1, PT, PT, 0x80, 0x0 ;  /* 0x000000000000781c */ /* 0x000fe20000f0f070 */
[----:B------:R-:W-:-:S12]  /*9950*/  BRA `(.L_x_209) ;  /* 0xfffffff400e07947 */ /* 0x000fd8000383ffff */
.L_x_192:
[----:B0-----:R0:W1:Y:S02]  /*9960*/  SYNCS.PHASECHK.TRANS64.TRYWAIT P0, [R5+URZ], R2 ;  /* 0x00000002050075a7 */ /* 0x001064000800017f */
[----:B-1----:R-:W-:Y:S05]  /*9970*/  @!P0 NANOSLEEP.SYNCS 0x989680 ;  /* 0x009896800000895d */ /* 0x002fea0003900000 */
[----:B------:R-:W1:Y:S02]  /*9980*/  @!P0 SYNCS.PHASECHK.TRANS64 P0, [R5+URZ], R2 ;  /* 0x00000002050085a7 */ /* 0x000e64000800007f */
[----:B-1----:R-:W-:Y:S05]  /*9990*/  @!P0 BRA `(.L_x_192) ;  /* 0xfffffffc00f08947 */ /* 0x002fea000383ffff */
[----:B------:R-:W-:Y:S05]  /*99a0*/  BRA `(.L_x_210) ;  /* 0xfffffff800207947 */ /* 0x000fea000383ffff */
.L_x_193:
[----:B0-----:R0:W1:Y:S02]  /*99b0*/  SYNCS.PHASECHK.TRANS64.TRYWAIT P0, [R7+URZ], R4 ;  /* 0x00000004070075a7 */ /* 0x001064000800017f */
[----:B-1----:R-:W-:Y:S05]  /*99c0*/  @!P0 NANOSLEEP.SYNCS 0x989680 ;  /* 0x009896800000895d */ /* 0x002fea0003900000 */
[----:B------:R-:W1:Y:S02]  /*99d0*/  @!P0 SYNCS.PHASECHK.TRANS64 P0, [R7+URZ], R4 ;  /* 0x00000004070085a7 */ /* 0x000e64000800007f */
[----:B-1----:R-:W-:Y:S05]  /*99e0*/  @!P0 BRA `(.L_x_193) ;  /* 0xfffffffc00f08947 */ /* 0x002fea000383ffff */
[----:B------:R-:W-:Y:S05]  /*99f0*/  BRA `(.L_x_211) ;  /* 0xfffffff800307947 */ /* 0x000fea000383ffff */
.L_x_194:
[----:B0-----:R0:W1:Y:S02]  /*9a00*/  SYNCS.PHASECHK.TRANS64.TRYWAIT P0, [R6+URZ], R5 ;  /* 0x00000005060075a7 */ /* 0x001064000800017f */
[----:B-1----:R-:W-:Y:S05]  /*9a10*/  @!P0 NANOSLEEP.SYNCS 0x989680 ;  /* 0x009896800000895d */ /* 0x002fea0003900000 */
[----:B------:R-:W1:Y:S02]  /*9a20*/  @!P0 SYNCS.PHASECHK.TRANS64 P0, [R6+URZ], R5 ;  /* 0x00000005060085a7 */ /* 0x000e64000800007f */
[----:B-1----:R-:W-:Y:S05]  /*9a30*/  @!P0 BRA `(.L_x_194) ;  /* 0xfffffffc00f08947 */ /* 0x002fea000383ffff */
[----:B------:R-:W-:Y:S05]  /*9a40*/  BRA `(.L_x_212) ;  /* 0xfffffff800407947 */ /* 0x000fea000383ffff */
.L_x_195:
[----:B0-----:R0:W1:Y:S02]  /*9a50*/  SYNCS.PHASECHK.TRANS64.TRYWAIT P0, [R9+URZ], R4 ;  /* 0x00000004090075a7 */ /* 0x001064000800017f */
[----:B-1----:R-:W-:Y:S05]  /*9a60*/  @!P0 NANOSLEEP.SYNCS 0x989680 ;  /* 0x009896800000895d */ /* 0x002fea0003900000 */
[----:B------:R-:W1:Y:S02]  /*9a70*/  @!P0 SYNCS.PHASECHK.TRANS64 P0, [R9+URZ], R4 ;  /* 0x00000004090085a7 */ /* 0x000e64000800007f */
[----:B-1----:R-:W-:Y:S05]  /*9a80*/  @!P0 BRA `(.L_x_195) ;  /* 0xfffffffc00f08947 */ /* 0x002fea000383ffff */
[----:B------:R-:W-:Y:S05]  /*9a90*/  BRA `(.L_x_213) ;  /* 0xfffffff800507947 */ /* 0x000fea000383ffff */
.L_x_196:
[----:B0-----:R0:W1:Y:S02]  /*9aa0*/  SYNCS.PHASECHK.TRANS64.TRYWAIT P0, [R6+URZ], R5 ;  /* 0x00000005060075a7 */ /* 0x001064000800017f */
[----:B-1----:R-:W-:Y:S05]  /*9ab0*/  @!P0 NANOSLEEP.SYNCS 0x989680 ;  /* 0x009896800000895d */ /* 0x002fea0003900000 */
[----:B------:R-:W1:Y:S02]  /*9ac0*/  @!P0 SYNCS.PHASECHK.TRANS64 P0, [R6+URZ], R5 ;  /* 0x00000005060085a7 */ /* 0x000e64000800007f */
[----:B-1----:R-:W-:Y:S05]  /*9ad0*/  @!P0 BRA `(.L_x_196) ;  /* 0xfffffffc00f08947 */ /* 0x002fea000383ffff */
[----:B------:R-:W-:Y:S05]  /*9ae0*/  BRA `(.L_x_214) ;  /* 0xfffffff800607947 */ /* 0x000fea000383ffff */
.L_x_197:
[----:B0-----:R0:W1:Y:S02]  /*9af0*/  SYNCS.PHASECHK.TRANS64.TRYWAIT P0, [R9+URZ], R4 ;  /* 0x00000004090075a7 */ /* 0x001064000800017f */
[----:B-1----:R-:W-:Y:S05]  /*9b00*/  @!P0 NANOSLEEP.SYNCS 0x989680 ;  /* 0x009896800000895d */ /* 0x002fea0003900000 */
[----:B------:R-:W1:Y:S02]  /*9b10*/  @!P0 SYNCS.PHASECHK.TRANS64 P0, [R9+URZ], R4 ;  /* 0x00000004090085a7 */ /* 0x000e64000800007f */
[----:B-1----:R-:W-:Y:S05]  /*9b20*/  @!P0 BRA `(.L_x_197) ;  /* 0xfffffffc00f08947 */ /* 0x002fea000383ffff */
[----:B------:R-:W-:Y:S05]  /*9b30*/  BRA `(.L_x_215) ;  /* 0xfffffff800707947 */ /* 0x000fea000383ffff */
.L_x_198:
[----:B0-----:R0:W1:Y:S02]  /*9b40*/  SYNCS.PHASECHK.TRANS64.TRYWAIT P0, [R8+URZ], R5 ;  /* 0x00000005080075a7 */ /* 0x001064000800017f */
[----:B-1----:R-:W-:Y:S05]  /*9b50*/  @!P0 NANOSLEEP.SYNCS 0x989680 ;  /* 0x009896800000895d */ /* 0x002fea0003900000 */
[----:B------:R-:W1:Y:S02]  /*9b60*/  @!P0 SYNCS.PHASECHK.TRANS64 P0, [R8+URZ], R5 ;  /* 0x00000005080085a7 */ /* 0x000e64000800007f */
[----:B-1----:R-:W-:Y:S05]  /*9b70*/  @!P0 BRA `(.L_x_198) ;  /* 0xfffffffc00f08947 */ /* 0x002fea000383ffff */
[----:B------:R-:W-:Y:S05]  /*9b80*/  BRA `(.L_x_216) ;  /* 0xfffffff800807947 */ /* 0x000fea000383ffff */
.L_x_199:
[----:B-1----:R1:W2:Y:S02]  /*9b90*/  SYNCS.PHASECHK.TRANS64.TRYWAIT P0, [R11+URZ], R6 ;  /* 0x000000060b0075a7 */ /* 0x0022a4000800017f */
[----:B--2---:R-:W-:Y:S05]  /*9ba0*/  @!P0 NANOSLEEP.SYNCS 0x989680 ;  /* 0x009896800000895d */ /* 0x004fea0003900000 */
[----:B------:R-:W2:Y:S02]  /*9bb0*/  @!P0 SYNCS.PHASECHK.TRANS64 P0, [R11+URZ], R6 ;  /* 0x000000060b0085a7 */ /* 0x000ea4000800007f */
[----:B--2---:R-:W-:Y:S05]  /*9bc0*/  @!P0 BRA `(.L_x_199) ;  /* 0xfffffffc00f08947 */ /* 0x004fea000383ffff */
[----:B------:R-:W-:Y:S05]  /*9bd0*/  BRA `(.L_x_217) ;  /* 0xfffffff800887947 */ /* 0x000fea000383ffff */
.L_x_218:
[----:B------:R-:W-:-:S00]  /*9be0*/  BRA `(.L_x_218) ;  /* 0xfffffffc00fc7947 */ /* 0x000fc0000383ffff */
[----:B------:R-:W-:-:S00]  /*9bf0*/  NOP ;  /* 0x0000000000007918 */ /* 0x000fc00000000000 */
        /* <DEDUP_REMOVED lines=8> */
.L_x_219:


//--------------------- .nv.shared._ZN7cutlass13device_kernelINS_4gemm6kernel13GemmUniversalIN4cute5tupleIJiiiiEEENS1_10collective13CollectiveMmaINS1_37MainloopSm90TmaGmmaWarpSpecializedFP8ILi9ENS5_IJNS4_1CILi4EEENSA_ILi1EEESC_EEENS1_32KernelTmaWarpSpecializedPingpongEEENS5_IJNSA_ILi64EEENSA_ILi128EEESH_EEENS_12float_e4m3_tENS5_IJlSC_lEEESJ_SK_NS4_8TiledMMAINS4_8MMA_AtomIJNS4_4SM904GMMA31MMA_64x128x32_F32E4M3E4M3_SS_TNILNSO_7ScaleInE1ELSQ_1EEEEEENS4_6LayoutINS5_IJSC_SC_SC_EEENS5_IJNSA_ILi0EEESV_SV_EEEEENS5_IJNS4_10UnderscoreESY_SY_EEEEENS4_13SM90_TMA_LOADENS4_14ComposedLayoutINS4_7SwizzleILi3ELi4ELi3EEENS4_18smem_ptr_flag_bitsILi8EEENST_INS5_IJNSA_ILi8EEESH_EEENS5_IJSH_SC_EEEEEEEvNS4_8identityENS4_23SM90_TMA_LOAD_MULTICASTES1B_vS1C_EENS_8epilogue10collective6detail29Sm90TmaWarpSpecializedAdapterINS1G_15DefaultEpilogueISJ_SK_SK_NS1F_6thread17LinearCombinationISJ_Li1EffLNS1K_9ScaleType4KindE0ELNS_15FloatRoundStyleE2ESJ_EENS1_15EpilogueDefaultEEEEEvvEEEEvNT_6ParamsE --------------------------
	.section	.nv.shared._ZN7cutlass13device_kernelINS_4gemm6kernel13GemmUniversalIN4cute5tupleIJiiiiEEENS1_10collective13CollectiveMmaINS1_37MainloopSm90TmaGmmaWarpSpecializedFP8ILi9ENS5_IJNS4_1CILi4EEENSA_ILi1EEESC_EEENS1_32KernelTmaWarpSpecializedPingpongEEENS5_IJNSA_ILi64EEENSA_ILi128EEESH_EEENS_12float_e4m3_tENS5_IJlSC_lEEESJ_SK_NS4_8TiledMMAINS4_8MMA_AtomIJNS4_4SM904GMMA31MMA_64x128x32_F32E4M3E4M3_SS_TNILNSO_7ScaleInE1ELSQ_1EEEEEENS4_6LayoutINS5_IJSC_SC_SC_EEENS5_IJNSA_ILi0EEESV_SV_EEEEENS5_IJNS4_10UnderscoreESY_SY_EEEEENS4_13SM90_TMA_LOADENS4_14ComposedLayoutINS4_7SwizzleILi3ELi4ELi3EEENS4_18smem_ptr_flag_bitsILi8EEENST_INS5_IJNSA_ILi8EEESH_EEENS5_IJSH_SC_EEEEEEEvNS4_8identityENS4_23SM90_TMA_LOAD_MULTICASTES1B_vS1C_EENS_8epilogue10collective6detail29Sm90TmaWarpSpecializedAdapterINS1G_15DefaultEpilogueISJ_SK_SK_NS1F_6thread17LinearCombinationISJ_Li1EffLNS1K_9ScaleType4KindE0ELNS_15FloatRoundStyleE2ESJ_EENS1_15EpilogueDefaultEEEEEvvEEEEvNT_6ParamsE,"aw",@nobits
	.sectionflags	@""
	.align	16
	.zero		1024


//--------------------- .nv.shared.reserved.0     --------------------------
	.section	.nv.shared.reserved.0,"aw",@nobits
	.weak		__nv_reservedSMEM_offset_0_alias
	.size		__nv_reservedSMEM_offset_0_alias, 0, 0
	.other		__nv_reservedSMEM_offset_0_alias,@"STO_CUDA_RESERVED_SHARED STV_DEFAULT"
__nv_reservedSMEM_offset_0_alias:
	.zero		0


//--------------------- .nv.global                --------------------------
	.section	.nv.global,"aw",@nobits
.nv.global:
	.type		_ZN40_INTERNAL_a52bf16e_4_k_cu_12464ba1_273884cute1_E,@object
	.size		_ZN40_INTERNAL_a52bf16e_4_k_cu_12464ba1_273884cute1_E,(_ZN40_INTERNAL_a52bf16e_4_k_cu_12464ba1_273884cuda3std3__45__cpo6cbeginE - _ZN40_INTERNAL_a52bf16e_4_k_cu_12464ba1_273884cute1_E)
_ZN40_INTERNAL_a52bf16e_4_k_cu_12464ba1_273884cute1_E:
	.zero		1
	.type		_ZN40_INTERNAL_a52bf16e_4_k_cu_12464ba1_273884cuda3std3__45__cpo6cbeginE,@object
	.size		_ZN40_INTERNAL_a52bf16e_4_k_cu_12464ba1_273884cuda3std3__45__cpo6cbeginE,(_ZN40_INTERNAL_a52bf16e_4_k_cu_12464ba1_273884cuda3std3__48in_placeE - _ZN40_INTERNAL_a52bf16e_4_k_cu_12464ba1_273884cuda3std3__45__cpo6cbeginE)
_ZN40_INTERNAL_a52bf16e_4_k_cu_12464ba1_273884cuda3std3__45__cpo6cbeginE:
	.zero		1
	.type		_ZN40_INTERNAL_a52bf16e_4_k_cu_12464ba1_273884cuda3std3__48in_placeE,@object
	.size		_ZN40_INTERNAL_a52bf16e_4_k_cu_12464ba1_273884cuda3std3__48in_placeE,(_ZN40_INTERNAL_a52bf16e_4_k_cu_12464ba1_273884cuda3std6ranges3__45__cpo9iter_moveE - _ZN40_INTERNAL_a52bf16e_4_k_cu_12464ba1_273884cuda3std3__48in_placeE)
_ZN40_INTERNAL_a52bf16e_4_k_cu_12464ba1_273884cuda3std3__48in_placeE:
	.zero		1
	.type		_ZN40_INTERNAL_a52bf16e_4_k_cu_12464ba1_273884cuda3std6ranges3__45__cpo9iter_moveE,@object
	.size		_ZN40_INTERNAL_a52bf16e_4_k_cu_12464ba1_273884cuda3std6ranges3__45__cpo9iter_moveE,(_ZN40_INTERNAL_a52bf16e_4_k_cu_12464ba1_273884cuda3std3__45__cpo5beginE - _ZN40_INTERNAL_a52bf16e_4_k_cu_12464ba1_273884cuda3std6ranges3__45__cpo9iter_moveE)
_ZN40_INTERNAL_a52bf16e_4_k_cu_12464ba1_273884cuda3std6ranges3__45__cpo9iter_moveE:
	.zero		1
	.type		_ZN40_INTERNAL_a52bf16e_4_k_cu_12464ba1_273884cuda3std3__45__cpo5beginE,@object
	.size		_ZN40_INTERNAL_a52bf16e_4_k_cu_12464ba1_273884cuda3std3__45__cpo5beginE,(_ZN40_INTERNAL_a52bf16e_4_k_cu_12464ba1_273884cuda3std3__442_GLOBAL__N__a52bf16e_4_k_cu_12464ba1_273886ignoreE - _ZN40_INTERNAL_a52bf16e_4_k_cu_12464ba1_273884cuda3std3__45__cpo5beginE)
_ZN40_INTERNAL_a52bf16e_4_k_cu_12464ba1_273884cuda3std3__45__cpo5beginE:
	.zero		1
	.type		_ZN40_INTERNAL_a52bf16e_4_k_cu_12464ba1_273884cuda3std3__442_GLOBAL__N__a52bf16e_4_k_cu_12464ba1_273886ignoreE,@object
	.size		_ZN40_INTERNAL_a52bf16e_4_k_cu_12464ba1_273884cuda3std3__442_GLOBAL__N__a52bf16e_4_k_cu_12464ba1_273886ignoreE,(_ZN40_INTERNAL_a52bf16e_4_k_cu_12464ba1_273884cute7productE - _ZN40_INTERNAL_a52bf16e_4_k_cu_12464ba1_273884cuda3std3__442_GLOBAL__N__a52bf16e_4_k_cu_12464ba1_273886ignoreE)
_ZN40_INTERNAL_a52bf16e_4_k_cu_12464ba1_273884cuda3std3__442_GLOBAL__N__a52bf16e_4_k_cu_12464ba1_273886ignoreE:
	.zero		1
	.type		_ZN40_INTERNAL_a52bf16e_4_k_cu_12464ba1_273884cute7productE,@object
	.size		_ZN40_INTERNAL_a52bf16e_4_k_cu_12464ba1_273884cute7productE,(_ZN40_INTERNAL_a52bf16e_4_k_cu_12464ba1_273884cuda3std3__45__cpo3endE - _ZN40_INTERNAL_a52bf16e_4_k_cu_12464ba1_273884cute7productE)
_ZN40_INTERNAL_a52bf16e_4_k_cu_12464ba1_273884cute7productE:
	.zero		1
	.type		_ZN40_INTERNAL_a52bf16e_4_k_cu_12464ba1_273884cuda3std3__45__cpo3endE,@object
	.size		_ZN40_INTERNAL_a52bf16e_4_k_cu_12464ba1_273884cuda3std3__45__cpo3endE,(_ZN40_INTERNAL_a52bf16e_4_k_cu_12464ba1_273884cuda3std3__419piecewise_constructE - _ZN40_INTERNAL_a52bf16e_4_k_cu_12464ba1_273884cuda3std3__45__cpo3endE)
_ZN40_INTERNAL_a52bf16e_4_k_cu_12464ba1_273884cuda3std3__45__cpo3endE:
	.zero		1
	.type		_ZN40_INTERNAL_a52bf16e_4_k_cu_12464ba1_273884cuda3std3__419piecewise_constructE,@object
	.size		_ZN40_INTERNAL_a52bf16e_4_k_cu_12464ba1_273884cuda3std3__419piecewise_constructE,(_ZN40_INTERNAL_a52bf16e_4_k_cu_12464ba1_273884cuda3std3__45__cpo4cendE - _ZN40_INTERNAL_a52bf16e_4_k_cu_12464ba1_273884cuda3std3__419piecewise_constructE)
_ZN40_INTERNAL_a52bf16e_4_k_cu_12464ba1_273884cuda3std3__419piecewise_constructE:
	.zero		1
	.type		_ZN40_INTERNAL_a52bf16e_4_k_cu_12464ba1_273884cuda3std3__45__cpo4cendE,@object
	.size		_ZN40_INTERNAL_a52bf16e_4_k_cu_12464ba1_273884cuda3std3__45__cpo4cendE,(_ZN40_INTERNAL_a52bf16e_4_k_cu_12464ba1_273884cuda3std6ranges3__45__cpo4swapE - _ZN40_INTERNAL_a52bf16e_4_k_cu_12464ba1_273884cuda3std3__45__cpo4cendE)
_ZN40_INTERNAL_a52bf16e_4_k_cu_12464ba1_273884cuda3std3__45__cpo4cendE:
	.zero		1
	.type		_ZN40_INTERNAL_a52bf16e_4_k_cu_12464ba1_273884cuda3std6ranges3__45__cpo4swapE,@object
	.size		_ZN40_INTERNAL_a52bf16e_4_k_cu_12464ba1_273884cuda3std6ranges3__45__cpo4swapE,(.L_7 - _ZN40_INTERNAL_a52bf16e_4_k_cu_12464ba1_273884cuda3std6ranges3__45__cpo4swapE)
_ZN40_INTERNAL_a52bf16e_4_k_cu_12464ba1_273884cuda3std6ranges3__45__cpo4swapE:
	.zero		1
.L_7:


//--------------------- .nv.constant0._ZN7cutlass13device_kernelINS_4gemm6kernel13GemmUniversalIN4cute5tupleIJiiiiEEENS1_10collective13CollectiveMmaINS1_37MainloopSm90TmaGmmaWarpSpecializedFP8ILi9ENS5_IJNS4_1CILi4EEENSA_ILi1EEESC_EEENS1_32KernelTmaWarpSpecializedPingpongEEENS5_IJNSA_ILi64EEENSA_ILi128EEESH_EEENS_12float_e4m3_tENS5_IJlSC_lEEESJ_SK_NS4_8TiledMMAINS4_8MMA_AtomIJNS4_4SM904GMMA31MMA_64x128x32_F32E4M3E4M3_SS_TNILNSO_7ScaleInE1ELSQ_1EEEEEENS4_6LayoutINS5_IJSC_SC_SC_EEENS5_IJNSA_ILi0EEESV_SV_EEEEENS5_IJNS4_10UnderscoreESY_SY_EEEEENS4_13SM90_TMA_LOADENS4_14ComposedLayoutINS4_7SwizzleILi3ELi4ELi3EEENS4_18smem_ptr_flag_bitsILi8EEENST_INS5_IJNSA_ILi8EEESH_EEENS5_IJSH_SC_EEEEEEEvNS4_8identityENS4_23SM90_TMA_LOAD_MULTICASTES1B_vS1C_EENS_8epilogue10collective6detail29Sm90TmaWarpSpecializedAdapterINS1G_15DefaultEpilogueISJ_SK_SK_NS1F_6thread17LinearCombinationISJ_Li1EffLNS1K_9ScaleType4KindE0ELNS_15FloatRoundStyleE2ESJ_EENS1_15EpilogueDefaultEEEEEvvEEEEvNT_6ParamsE --------------------------
	.section	.nv.constant0._ZN7cutlass13device_kernelINS_4gemm6kernel13GemmUniversalIN4cute5tupleIJiiiiEEENS1_10collective13CollectiveMmaINS1_37MainloopSm90TmaGmmaWarpSpecializedFP8ILi9ENS5_IJNS4_1CILi4EEENSA_ILi1EEESC_EEENS1_32KernelTmaWarpSpecializedPingpongEEENS5_IJNSA_ILi64EEENSA_ILi128EEESH_EEENS_12float_e4m3_tENS5_IJlSC_lEEESJ_SK_NS4_8TiledMMAINS4_8MMA_AtomIJNS4_4SM904GMMA31MMA_64x128x32_F32E4M3E4M3_SS_TNILNSO_7ScaleInE1ELSQ_1EEEEEENS4_6LayoutINS5_IJSC_SC_SC_EEENS5_IJNSA_ILi0EEESV_SV_EEEEENS5_IJNS4_10UnderscoreESY_SY_EEEEENS4_13SM90_TMA_LOADENS4_14ComposedLayoutINS4_7SwizzleILi3ELi4ELi3EEENS4_18smem_ptr_flag_bitsILi8EEENST_INS5_IJNSA_ILi8EEESH_EEENS5_IJSH_SC_EEEEEEEvNS4_8identityENS4_23SM90_TMA_LOAD_MULTICASTES1B_vS1C_EENS_8epilogue10collective6detail29Sm90TmaWarpSpecializedAdapterINS1G_15DefaultEpilogueISJ_SK_SK_NS1F_6thread17LinearCombinationISJ_Li1EffLNS1K_9ScaleType4KindE0ELNS_15FloatRoundStyleE2ESJ_EENS1_15EpilogueDefaultEEEEEvvEEEEvNT_6ParamsE,"a",@progbits
	.sectionflags	@""
	.align	4
.nv.constant0._ZN7cutlass13device_kernelINS_4gemm6kernel13GemmUniversalIN4cute5tupleIJiiiiEEENS1_10collective13CollectiveMmaINS1_37MainloopSm90TmaGmmaWarpSpecializedFP8ILi9ENS5_IJNS4_1CILi4EEENSA_ILi1EEESC_EEENS1_32KernelTmaWarpSpecializedPingpongEEENS5_IJNSA_ILi64EEENSA_ILi128EEESH_EEENS_12float_e4m3_tENS5_IJlSC_lEEESJ_SK_NS4_8TiledMMAINS4_8MMA_AtomIJNS4_4SM904GMMA31MMA_64x128x32_F32E4M3E4M3_SS_TNILNSO_7ScaleInE1ELSQ_1EEEEEENS4_6LayoutINS5_IJSC_SC_SC_EEENS5_IJNSA_ILi0EEESV_SV_EEEEENS5_IJNS4_10UnderscoreESY_SY_EEEEENS4_13SM90_TMA_LOADENS4_14ComposedLayoutINS4_7SwizzleILi3ELi4ELi3EEENS4_18smem_ptr_flag_bitsILi8EEENST_INS5_IJNSA_ILi8EEESH_EEENS5_IJSH_SC_EEEEEEEvNS4_8identityENS4_23SM90_TMA_LOAD_MULTICASTES1B_vS1C_EENS_8epilogue10collective6detail29Sm90TmaWarpSpecializedAdapterINS1G_15DefaultEpilogueISJ_SK_SK_NS1F_6thread17LinearCombinationISJ_Li1EffLNS1K_9ScaleType4KindE0ELNS_15FloatRoundStyleE2ESJ_EENS1_15EpilogueDefaultEEEEEvvEEEEvNT_6ParamsE:
	.zero		1664


//--------------------- SYMBOLS --------------------------

	.type		.nv.reservedSmem.offset0,@object
	.size		.nv.reservedSmem.offset0,0x4
